	.target	sm_90a

	.elftype	@"ET_EXEC"


//--------------------- .note.nv.tkinfo           --------------------------
	.section	.note.nv.tkinfo,"",@"SHT_NOTE"
	.sectionflags	@"SHF_NOTE_NV_TKINFO"
	.tkinfo
        /*0018*/ 	.word	0x00000002
        /*0030*/ 	.string	""
        /*0030*/ 	.string	"ptxas"
        /*0030*/ 	.string	"Cuda compilation tools, release 13.0, V13.0.88"
        /*0030*/ 	.string	"Build cuda_13.0.r13.0/compiler.36424714_0"
        /*0030*/ 	.string	"-arch sm_90a -m 64 "



//--------------------- .note.nv.cuinfo           --------------------------
	.section	.note.nv.cuinfo,"",@"SHT_NOTE"
	.sectionflags	@"SHF_NOTE_NV_CUINFO"
        /*0018*/ 	.short	0x0002
        /*001a*/ 	.short	0x005a
        /*001c*/ 	.short	0x0082
	.zero		2


//--------------------- .nv.info                  --------------------------
	.section	.nv.info,"",@"SHT_CUDA_INFO"
	.align	4


	//----- nvinfo : EIATTR_REGCOUNT
	.align		4
        /*0000*/ 	.byte	0x04, 0x2f
        /*0002*/ 	.short	(.L_15 - .L_14)
	.align		4
.L_14:
        /*0004*/ 	.word	index@(_ZN7cutlass13device_kernelINS_4gemm6kernel13GemmUniversalIN4cute5tupleIJiiiiEEENS1_10collective13CollectiveMmaINS1_34MainloopSm90TmaGmmaWarpSpecializedILi3ENS5_IJNS4_1CILi1EEENSA_ILi2EEESB_EEENS1_32KernelTmaWarpSpecializedPingpongEEENS5_IJNSA_ILi64EEENSA_ILi256EEENSA_ILi128EEEEEENS_6half_tENS5_IJlSB_lEEESK_SL_NS4_8TiledMMAINS4_8MMA_AtomIJNS4_4SM904GMMA26MMA_64x256x16_F32F16F16_SSILNSP_5MajorE0ELSR_0ELNSP_7ScaleInE1ELSS_1EEEEEENS4_6LayoutINS5_IJSB_SB_SB_EEENS5_IJNSA_ILi0EEESX_SX_EEEEENS5_IJNS4_10UnderscoreES10_S10_EEEEENS4_23SM90_TMA_LOAD_MULTICASTENS4_14ComposedLayoutINS4_7SwizzleILi3ELi4ELi3EEENS4_18smem_ptr_flag_bitsILi16EEENSV_INS5_IJNSA_ILi8EEESG_EEENS5_IJSG_SB_EEEEEEEvNS4_8identityENS4_13SM90_TMA_LOADES1D_vS1E_EENS_8epilogue10collective6detail29Sm90TmaWarpSpecializedAdapterINS1I_15DefaultEpilogueISK_SL_SL_NS1H_6thread17LinearCombinationISK_Li1EffLNS1M_9ScaleType4KindE0ELNS_15FloatRoundStyleE2ESK_EENS1_15EpilogueDefaultEEEEEvvEEEEvNT_6ParamsE)
        /*0008*/ 	.word	0x000000a8


	//----- nvinfo : EIATTR_FRAME_SIZE
	.align		4
.L_15:
        /*000c*/ 	.byte	0x04, 0x11
        /*000e*/ 	.short	(.L_17 - .L_16)
	.align		4
.L_16:
        /*0010*/ 	.word	index@(_ZN7cutlass13device_kernelINS_4gemm6kernel13GemmUniversalIN4cute5tupleIJiiiiEEENS1_10collective13CollectiveMmaINS1_34MainloopSm90TmaGmmaWarpSpecializedILi3ENS5_IJNS4_1CILi1EEENSA_ILi2EEESB_EEENS1_32KernelTmaWarpSpecializedPingpongEEENS5_IJNSA_ILi64EEENSA_ILi256EEENSA_ILi128EEEEEENS_6half_tENS5_IJlSB_lEEESK_SL_NS4_8TiledMMAINS4_8MMA_AtomIJNS4_4SM904GMMA26MMA_64x256x16_F32F16F16_SSILNSP_5MajorE0ELSR_0ELNSP_7ScaleInE1ELSS_1EEEEEENS4_6LayoutINS5_IJSB_SB_SB_EEENS5_IJNSA_ILi0EEESX_SX_EEEEENS5_IJNS4_10UnderscoreES10_S10_EEEEENS4_23SM90_TMA_LOAD_MULTICASTENS4_14ComposedLayoutINS4_7SwizzleILi3ELi4ELi3EEENS4_18smem_ptr_flag_bitsILi16EEENSV_INS5_IJNSA_ILi8EEESG_EEENS5_IJSG_SB_EEEEEEEvNS4_8identityENS4_13SM90_TMA_LOADES1D_vS1E_EENS_8epilogue10collective6detail29Sm90TmaWarpSpecializedAdapterINS1I_15DefaultEpilogueISK_SL_SL_NS1H_6thread17LinearCombinationISK_Li1EffLNS1M_9ScaleType4KindE0ELNS_15FloatRoundStyleE2ESK_EENS1_15EpilogueDefaultEEEEEvvEEEEvNT_6ParamsE)
        /*0014*/ 	.word	0x00000008


	//----- nvinfo : EIATTR_MIN_STACK_SIZE
	.align		4
.L_17:
        /*0018*/ 	.byte	0x04, 0x12
        /*001a*/ 	.short	(.L_19 - .L_18)
	.align		4
.L_18:
        /*001c*/ 	.word	index@(_ZN7cutlass13device_kernelINS_4gemm6kernel13GemmUniversalIN4cute5tupleIJiiiiEEENS1_10collective13CollectiveMmaINS1_34MainloopSm90TmaGmmaWarpSpecializedILi3ENS5_IJNS4_1CILi1EEENSA_ILi2EEESB_EEENS1_32KernelTmaWarpSpecializedPingpongEEENS5_IJNSA_ILi64EEENSA_ILi256EEENSA_ILi128EEEEEENS_6half_tENS5_IJlSB_lEEESK_SL_NS4_8TiledMMAINS4_8MMA_AtomIJNS4_4SM904GMMA26MMA_64x256x16_F32F16F16_SSILNSP_5MajorE0ELSR_0ELNSP_7ScaleInE1ELSS_1EEEEEENS4_6LayoutINS5_IJSB_SB_SB_EEENS5_IJNSA_ILi0EEESX_SX_EEEEENS5_IJNS4_10UnderscoreES10_S10_EEEEENS4_23SM90_TMA_LOAD_MULTICASTENS4_14ComposedLayoutINS4_7SwizzleILi3ELi4ELi3EEENS4_18smem_ptr_flag_bitsILi16EEENSV_INS5_IJNSA_ILi8EEESG_EEENS5_IJSG_SB_EEEEEEEvNS4_8identityENS4_13SM90_TMA_LOADES1D_vS1E_EENS_8epilogue10collective6detail29Sm90TmaWarpSpecializedAdapterINS1I_15DefaultEpilogueISK_SL_SL_NS1H_6thread17LinearCombinationISK_Li1EffLNS1M_9ScaleType4KindE0ELNS_15FloatRoundStyleE2ESK_EENS1_15EpilogueDefaultEEEEEvvEEEEvNT_6ParamsE)
        /*0020*/ 	.word	0x00000008
.L_19:


//--------------------- .nv.compat                --------------------------
	.section	.nv.compat,"",@"SHT_CUDA_COMPAT_INFO"
	.align	4
        /*0000*/ 	.byte	0x02, 0x09, 0x01, 0x00, 0x02, 0x02, 0x04, 0x00, 0x02, 0x05, 0x05, 0x00, 0x03, 0x07, 0x01, 0x01
        /*0010*/ 	.byte	0x02, 0x03, 0x01, 0x00, 0x02, 0x06, 0x01, 0x00, 0x04, 0x0b, 0x08, 0x00, 0x00, 0x00, 0x00, 0x00
        /*0020*/ 	.byte	0x00, 0x00, 0x00, 0x00


//--------------------- .nv.info._ZN7cutlass13device_kernelINS_4gemm6kernel13GemmUniversalIN4cute5tupleIJiiiiEEENS1_10collective13CollectiveMmaINS1_34MainloopSm90TmaGmmaWarpSpecializedILi3ENS5_IJNS4_1CILi1EEENSA_ILi2EEESB_EEENS1_32KernelTmaWarpSpecializedPingpongEEENS5_IJNSA_ILi64EEENSA_ILi256EEENSA_ILi128EEEEEENS_6half_tENS5_IJlSB_lEEESK_SL_NS4_8TiledMMAINS4_8MMA_AtomIJNS4_4SM904GMMA26MMA_64x256x16_F32F16F16_SSILNSP_5MajorE0ELSR_0ELNSP_7ScaleInE1ELSS_1EEEEEENS4_6LayoutINS5_IJSB_SB_SB_EEENS5_IJNSA_ILi0EEESX_SX_EEEEENS5_IJNS4_10UnderscoreES10_S10_EEEEENS4_23SM90_TMA_LOAD_MULTICASTENS4_14ComposedLayoutINS4_7SwizzleILi3ELi4ELi3EEENS4_18smem_ptr_flag_bitsILi16EEENSV_INS5_IJNSA_ILi8EEESG_EEENS5_IJSG_SB_EEEEEEEvNS4_8identityENS4_13SM90_TMA_LOADES1D_vS1E_EENS_8epilogue10collective6detail29Sm90TmaWarpSpecializedAdapterINS1I_15DefaultEpilogueISK_SL_SL_NS1H_6thread17LinearCombinationISK_Li1EffLNS1M_9ScaleType4KindE0ELNS_15FloatRoundStyleE2ESK_EENS1_15EpilogueDefaultEEEEEvvEEEEvNT_6ParamsE --------------------------
	.section	.nv.info._ZN7cutlass13device_kernelINS_4gemm6kernel13GemmUniversalIN4cute5tupleIJiiiiEEENS1_10collective13CollectiveMmaINS1_34MainloopSm90TmaGmmaWarpSpecializedILi3ENS5_IJNS4_1CILi1EEENSA_ILi2EEESB_EEENS1_32KernelTmaWarpSpecializedPingpongEEENS5_IJNSA_ILi64EEENSA_ILi256EEENSA_ILi128EEEEEENS_6half_tENS5_IJlSB_lEEESK_SL_NS4_8TiledMMAINS4_8MMA_AtomIJNS4_4SM904GMMA26MMA_64x256x16_F32F16F16_SSILNSP_5MajorE0ELSR_0ELNSP_7ScaleInE1ELSS_1EEEEEENS4_6LayoutINS5_IJSB_SB_SB_EEENS5_IJNSA_ILi0EEESX_SX_EEEEENS5_IJNS4_10UnderscoreES10_S10_EEEEENS4_23SM90_TMA_LOAD_MULTICASTENS4_14ComposedLayoutINS4_7SwizzleILi3ELi4ELi3EEENS4_18smem_ptr_flag_bitsILi16EEENSV_INS5_IJNSA_ILi8EEESG_EEENS5_IJSG_SB_EEEEEEEvNS4_8identityENS4_13SM90_TMA_LOADES1D_vS1E_EENS_8epilogue10collective6detail29Sm90TmaWarpSpecializedAdapterINS1I_15DefaultEpilogueISK_SL_SL_NS1H_6thread17LinearCombinationISK_Li1EffLNS1M_9ScaleType4KindE0ELNS_15FloatRoundStyleE2ESK_EENS1_15EpilogueDefaultEEEEEvvEEEEvNT_6ParamsE,"",@"SHT_CUDA_INFO"
	.sectionflags	@""
	.align	4


	//----- nvinfo : EIATTR_CUDA_API_VERSION
	.align		4
        /*0000*/ 	.byte	0x04, 0x37
        /*0002*/ 	.short	(.L_21 - .L_20)
.L_20:
        /*0004*/ 	.word	0x00000082


	//----- nvinfo : EIATTR_KPARAM_INFO
	.align		4
.L_21:
        /*0008*/ 	.byte	0x04, 0x17
        /*000a*/ 	.short	(.L_23 - .L_22)
.L_22:
        /*000c*/ 	.word	0x00000000
        /*0010*/ 	.short	0x0000
        /*0012*/ 	.short	0x0070
        /*0014*/ 	.byte	0x00, 0xf0, 0x01, 0x10


	//----- nvinfo : EIATTR_SPARSE_MMA_MASK
	.align		4
.L_23:
        /*0018*/ 	.byte	0x03, 0x50
        /*001a*/ 	.short	0x0000


	//----- nvinfo : EIATTR_MAXREG_COUNT
	.align		4
        /*001c*/ 	.byte	0x03, 0x1b
        /*001e*/ 	.short	0x00a8


	//----- nvinfo : EIATTR_NUM_BARRIERS
	.align		4
        /*0020*/ 	.byte	0x02, 0x4c
        /*0022*/ 	.byte	0x01
	.zero		1


	//----- nvinfo : EIATTR_EXTERNS
	.align		4
        /*0024*/ 	.byte	0x04, 0x0f
        /*0026*/ 	.short	(.L_25 - .L_24)


	//   ....[0]....
	.align		4
.L_24:
        /*0028*/ 	.word	index@(__assertfail)


	//----- nvinfo : EIATTR_ANNOTATIONS
	.align		4
.L_25:
        /*002c*/ 	.byte	0x04, 0x55
        /*002e*/ 	.short	(.L_27 - .L_26)


	//   ....[0]....
.L_26:
        /*0030*/ 	.word	0x00000001
        /*0034*/ 	.byte	0x20, 0x0d, 0x00, 0x00, 0x01, 0x00, 0x00, 0x00, 0xc0, 0xa2, 0x00, 0x00, 0x01, 0x00, 0x00, 0x00
        /*0044*/ 	.byte	0x00, 0xb0, 0x00, 0x00


	//----- nvinfo : EIATTR_MERCURY_ISA_VERSION
	.align		4
.L_27:
        /*0048*/ 	.byte	0x03, 0x5f
        /*004a*/ 	.short	0x0101


	//----- nvinfo : EIATTR_INT_WARP_WIDE_INSTR_OFFSETS
	.align		4
        /*004c*/ 	.byte	0x04, 0x31
        /*004e*/ 	.short	(.L_29 - .L_28)


	//   ....[0]....
.L_28:
        /*0050*/ 	.word	0x000004b0


	//   ....[1]....
        /*0054*/ 	.word	0x000004f0


	//   ....[2]....
        /*0058*/ 	.word	0x00000600


	//   ....[3]....
        /*005c*/ 	.word	0x00000620


	//   ....[4]....
        /*0060*/ 	.word	0x00000640


	//   ....[5]....
        /*0064*/ 	.word	0x00000660


	//   ....[6]....
        /*0068*/ 	.word	0x00000720


	//   ....[7]....
        /*006c*/ 	.word	0x00000760


	//   ....[8]....
        /*0070*/ 	.word	0x000023f0


	//----- nvinfo : EIATTR_COOP_GROUP_MASK_REGIDS
	.align		4
.L_29:
        /*0074*/ 	.byte	0x04, 0x29
        /*0076*/ 	.short	(.L_31 - .L_30)


	//   ....[0]....
.L_30:
        /*0078*/ 	.word	0xffffffff


	//   ....[1]....
        /*007c*/ 	.word	0xffffffff


	//   ....[2]....
        /*0080*/ 	.word	0xffffffff


	//   ....[3]....
        /*0084*/ 	.word	0xffffffff


	//   ....[4]....
        /*0088*/ 	.word	0xffffffff


	//   ....[5]....
        /*008c*/ 	.word	0xffffffff


	//   ....[6]....
        /*0090*/ 	.word	0xffffffff


	//----- nvinfo : EIATTR_COOP_GROUP_INSTR_OFFSETS
	.align		4
.L_31:
        /*0094*/ 	.byte	0x04, 0x28
        /*0096*/ 	.short	(.L_33 - .L_32)


	//   ....[0]....
.L_32:
        /*0098*/ 	.word	0x00000070


	//   ....[1]....
        /*009c*/ 	.word	0x00000080


	//   ....[2]....
        /*00a0*/ 	.word	0x00000140


	//   ....[3]....
        /*00a4*/ 	.word	0x000002b0


	//   ....[4]....
        /*00a8*/ 	.word	0x000002f0


	//   ....[5]....
        /*00ac*/ 	.word	0x000007b0


	//   ....[6]....
        /*00b0*/ 	.word	0x000008c0


	//----- nvinfo : EIATTR_REG_RECONFIG
	.align		4
.L_33:
        /*00b4*/ 	.byte	0x01, 0x54
	.zero		2


	//----- nvinfo : EIATTR_SYSCALL_OFFSETS
	.align		4
        /*00b8*/ 	.byte	0x04, 0x46
        /*00ba*/ 	.short	(.L_35 - .L_34)


	//   ....[0]....
.L_34:
        /*00bc*/ 	.word	0x00001750


	//----- nvinfo : EIATTR_MBARRIER_INSTR_OFFSETS
	.align		4
.L_35:
        /*00c0*/ 	.byte	0x04, 0x39
        /*00c2*/ 	.short	(.L_37 - .L_36)


	//   ....[0]....
.L_36:
        /*00c4*/ 	.word	0x00000240
        /*00c8*/ 	.word	0x000000ff
        /*00cc*/ 	.word	0x00000000
        /*00d0*/ 	.short	0x0100
        /*00d2*/ 	.byte	0x08
	.zero		1


	//   ....[1]....
        /*00d4*/ 	.word	0x00000250
        /*00d8*/ 	.word	0x000000ff
        /*00dc*/ 	.word	0x00000018
        /*00e0*/ 	.short	0x0100
        /*00e2*/ 	.byte	0x08
	.zero		1


	//   ....[2]....
        /*00e4*/ 	.word	0x00000260
        /*00e8*/ 	.word	0x000000ff
        /*00ec*/ 	.word	0x00000008
        /*00f0*/ 	.short	0x0100
        /*00f2*/ 	.byte	0x08
	.zero		1


	//   ....[3]....
        /*00f4*/ 	.word	0x00000270
        /*00f8*/ 	.word	0x000000ff
        /*00fc*/ 	.word	0x00000020
        /*0100*/ 	.short	0x0100
        /*0102*/ 	.byte	0x08
	.zero		1


	//   ....[4]....
        /*0104*/ 	.word	0x00000280
        /*0108*/ 	.word	0x000000ff
        /*010c*/ 	.word	0x00000010
        /*0110*/ 	.short	0x0100
        /*0112*/ 	.byte	0x08
	.zero		1


	//   ....[5]....
        /*0114*/ 	.word	0x00000290
        /*0118*/ 	.word	0x000000ff
        /*011c*/ 	.word	0x00000028
        /*0120*/ 	.short	0x0100
        /*0122*/ 	.byte	0x08
	.zero		1


	//   ....[6]....
        /*0124*/ 	.word	0x00000790
        /*0128*/ 	.word	0x000000ff
        /*012c*/ 	.word	0x00000060
        /*0130*/ 	.short	0x0100
        /*0132*/ 	.byte	0x08
	.zero		1


	//   ....[7]....
        /*0134*/ 	.word	0x00000820
        /*0138*/ 	.word	0x000000ff
        /*013c*/ 	.word	0x00000068
        /*0140*/ 	.short	0x0100
        /*0142*/ 	.byte	0x08
	.zero		1


	//   ....[8]....
        /*0144*/ 	.word	0x00000840
        /*0148*/ 	.word	0x000000ff
        /*014c*/ 	.word	0x00000040
        /*0150*/ 	.short	0x0100
        /*0152*/ 	.byte	0x09
	.zero		1


	//   ....[9]....
        /*0154*/ 	.word	0x00000850
        /*0158*/ 	.word	0x000000ff
        /*015c*/ 	.word	0x00000048
        /*0160*/ 	.short	0x0100
        /*0162*/ 	.byte	0x09
	.zero		1


	//   ....[10]....
        /*0164*/ 	.word	0x00000860
        /*0168*/ 	.word	0x000000ff
        /*016c*/ 	.word	0x00000050
        /*0170*/ 	.short	0x0100
        /*0172*/ 	.byte	0x09
	.zero		1


	//   ....[11]....
        /*0174*/ 	.word	0x00000870
        /*0178*/ 	.word	0x000000ff
        /*017c*/ 	.word	0x00000058
        /*0180*/ 	.short	0x0100
        /*0182*/ 	.byte	0x09
	.zero		1


	//   ....[12]....
        /*0184*/ 	.word	0x00001630
        /*0188*/ 	.word	0x0000009f
        /*018c*/ 	.word	0x00000000
        /*0190*/ 	.short	0x010a
        /*0192*/ 	.byte	0x2a
	.zero		1


	//   ....[13]....
        /*0194*/ 	.word	0x000017d0
        /*0198*/ 	.word	0x00000003
        /*019c*/ 	.word	0x00000000
        /*01a0*/ 	.short	0x010a
        /*01a2*/ 	.byte	0x3f
	.zero		1


	//   ....[14]....
        /*01a4*/ 	.word	0x00001830
        /*01a8*/ 	.word	0x00000003
        /*01ac*/ 	.word	0x00000000
        /*01b0*/ 	.short	0x010a
        /*01b2*/ 	.byte	0x3f
	.zero		1


	//   ....[15]....
        /*01b4*/ 	.word	0x00001dc0
        /*01b8*/ 	.word	0x000000ff
        /*01bc*/ 	.word	0x00000000
        /*01c0*/ 	.short	0x010a
        /*01c2*/ 	.byte	0x07
	.zero		1


	//   ....[16]....
        /*01c4*/ 	.word	0x00001e00
        /*01c8*/ 	.word	0x000000ff
        /*01cc*/ 	.word	0x00000000
        /*01d0*/ 	.short	0x010a
        /*01d2*/ 	.byte	0x07
	.zero		1


	//   ....[17]....
        /*01d4*/ 	.word	0x00002290
        /*01d8*/ 	.word	0x00000005
        /*01dc*/ 	.word	0x00000000
        /*01e0*/ 	.short	0x0101
        /*01e2*/ 	.byte	0x3f
	.zero		1


	//   ....[18]....
        /*01e4*/ 	.word	0x00002390
        /*01e8*/ 	.word	0x000000a0
        /*01ec*/ 	.word	0x00000000
        /*01f0*/ 	.short	0x0101
        /*01f2*/ 	.byte	0x2d
	.zero		1


	//   ....[19]....
        /*01f4*/ 	.word	0x00002490
        /*01f8*/ 	.word	0x00000003
        /*01fc*/ 	.word	0x00000000
        /*0200*/ 	.short	0x0101
        /*0202*/ 	.byte	0x3f
	.zero		1


	//   ....[20]....
        /*0204*/ 	.word	0x00002550
        /*0208*/ 	.word	0x0000009f
        /*020c*/ 	.word	0x00000010
        /*0210*/ 	.short	0x010a
        /*0212*/ 	.byte	0x2a
	.zero		1


	//   ....[21]....
        /*0214*/ 	.word	0x0000a2e0
        /*0218*/ 	.word	0x000000a2
        /*021c*/ 	.word	0x00000000
        /*0220*/ 	.short	0x0101
        /*0222*/ 	.byte	0x2d
	.zero		1


	//   ....[22]....
        /*0224*/ 	.word	0x0000ac80
        /*0228*/ 	.word	0x0000000c
        /*022c*/ 	.word	0x00000018
        /*0230*/ 	.short	0x010a
        /*0232*/ 	.byte	0x3f
	.zero		1


	//   ....[23]....
        /*0234*/ 	.word	0x0000b110
        /*0238*/ 	.word	0x00000004
        /*023c*/ 	.word	0x00000068
        /*0240*/ 	.short	0x0101
        /*0242*/ 	.byte	0x3f
	.zero		1


	//   ....[24]....
        /*0244*/ 	.word	0x0000b890
        /*0248*/ 	.word	0x00000007
        /*024c*/ 	.word	0x00000000
        /*0250*/ 	.short	0x010a
        /*0252*/ 	.byte	0x3f
	.zero		1


	//   ....[25]....
        /*0254*/ 	.word	0x0000b910
        /*0258*/ 	.word	0x00000009
        /*025c*/ 	.word	0x00000000
        /*0260*/ 	.short	0x010a
        /*0262*/ 	.byte	0x3f
	.zero		1


	//   ....[26]....
        /*0264*/ 	.word	0x0000b9a0
        /*0268*/ 	.word	0x00000003
        /*026c*/ 	.word	0x00000000
        /*0270*/ 	.short	0x010a
        /*0272*/ 	.byte	0x3f
	.zero		1


	//   ....[27]....
        /*0274*/ 	.word	0x0000ba00
        /*0278*/ 	.word	0x000000a1
        /*027c*/ 	.word	0x00000000
        /*0280*/ 	.short	0x010a
        /*0282*/ 	.byte	0x3f
	.zero		1


	//   ....[28]....
        /*0284*/ 	.word	0x0000ba50
        /*0288*/ 	.word	0x00000003
        /*028c*/ 	.word	0x00000000
        /*0290*/ 	.short	0x010a
        /*0292*/ 	.byte	0x3f
	.zero		1


	//   ....[29]....
        /*0294*/ 	.word	0x0000bab0
        /*0298*/ 	.word	0x00000005
        /*029c*/ 	.word	0x00000000
        /*02a0*/ 	.short	0x010a
        /*02a2*/ 	.byte	0x3f
	.zero		1


	//   ....[30]....
        /*02a4*/ 	.word	0x0000bb00
        /*02a8*/ 	.word	0x000000a1
        /*02ac*/ 	.word	0x00000010
        /*02b0*/ 	.short	0x010a
        /*02b2*/ 	.byte	0x3f
	.zero		1


	//   ....[31]....
        /*02b4*/ 	.word	0x0000bbd0
        /*02b8*/ 	.word	0x0000000c
        /*02bc*/ 	.word	0x00000018
        /*02c0*/ 	.short	0x010a
        /*02c2*/ 	.byte	0x3f
	.zero		1


	//   ....[32]....
        /*02c4*/ 	.word	0x0000bca0
        /*02c8*/ 	.word	0x00000007
        /*02cc*/ 	.word	0x00000000
        /*02d0*/ 	.short	0x010a
        /*02d2*/ 	.byte	0x3f
	.zero		1


	//   ....[33]....
        /*02d4*/ 	.word	0x0000bcf0
        /*02d8*/ 	.word	0x00000009
        /*02dc*/ 	.word	0x00000000
        /*02e0*/ 	.short	0x010a
        /*02e2*/ 	.byte	0x3f
	.zero		1


	//----- nvinfo : EIATTR_NUM_MBARRIERS
	.align		4
.L_37:
        /*02e4*/ 	.byte	0x03, 0x38
        /*02e6*/ 	.short	0x000c


	//----- nvinfo : EIATTR_EXIT_INSTR_OFFSETS
	.align		4
        /*02e8*/ 	.byte	0x04, 0x1c
        /*02ea*/ 	.short	(.L_39 - .L_38)


	//   ....[0]....
.L_38:
        /*02ec*/ 	.word	0x00001360


	//   ....[1]....
        /*02f0*/ 	.word	0x000013c0


	//   ....[2]....
        /*02f4*/ 	.word	0x0000a970


	//   ....[3]....
        /*02f8*/ 	.word	0x0000a9a0


	//   ....[4]....
        /*02fc*/ 	.word	0x0000b9f0


	//----- nvinfo : EIATTR_MAX_THREADS
	.align		4
.L_39:
        /*0300*/ 	.byte	0x04, 0x05
        /*0302*/ 	.short	(.L_41 - .L_40)
.L_40:
        /*0304*/ 	.word	0x00000180
        /*0308*/ 	.word	0x00000001
        /*030c*/ 	.word	0x00000001


	//----- nvinfo : EIATTR_CRS_STACK_SIZE
	.align		4
.L_41:
        /*0310*/ 	.byte	0x04, 0x1e
        /*0312*/ 	.short	(.L_43 - .L_42)
.L_42:
        /*0314*/ 	.word	0x00000000


	//----- nvinfo : EIATTR_CBANK_PARAM_SIZE
	.align		4
.L_43:
        /*0318*/ 	.byte	0x03, 0x19
        /*031a*/ 	.short	0x0470


	//----- nvinfo : EIATTR_PARAM_CBANK
	.align		4
        /*031c*/ 	.byte	0x04, 0x0a
        /*031e*/ 	.short	(.L_45 - .L_44)
	.align		4
.L_44:
        /*0320*/ 	.word	index@(.nv.constant0._ZN7cutlass13device_kernelINS_4gemm6kernel13GemmUniversalIN4cute5tupleIJiiiiEEENS1_10collective13CollectiveMmaINS1_34MainloopSm90TmaGmmaWarpSpecializedILi3ENS5_IJNS4_1CILi1EEENSA_ILi2EEESB_EEENS1_32KernelTmaWarpSpecializedPingpongEEENS5_IJNSA_ILi64EEENSA_ILi256EEENSA_ILi128EEEEEENS_6half_tENS5_IJlSB_lEEESK_SL_NS4_8TiledMMAINS4_8MMA_AtomIJNS4_4SM904GMMA26MMA_64x256x16_F32F16F16_SSILNSP_5MajorE0ELSR_0ELNSP_7ScaleInE1ELSS_1EEEEEENS4_6LayoutINS5_IJSB_SB_SB_EEENS5_IJNSA_ILi0EEESX_SX_EEEEENS5_IJNS4_10UnderscoreES10_S10_EEEEENS4_23SM90_TMA_LOAD_MULTICASTENS4_14ComposedLayoutINS4_7SwizzleILi3ELi4ELi3EEENS4_18smem_ptr_flag_bitsILi16EEENSV_INS5_IJNSA_ILi8EEESG_EEENS5_IJSG_SB_EEEEEEEvNS4_8identityENS4_13SM90_TMA_LOADES1D_vS1E_EENS_8epilogue10collective6detail29Sm90TmaWarpSpecializedAdapterINS1I_15DefaultEpilogueISK_SL_SL_NS1H_6thread17LinearCombinationISK_Li1EffLNS1M_9ScaleType4KindE0ELNS_15FloatRoundStyleE2ESK_EENS1_15EpilogueDefaultEEEEEvvEEEEvNT_6ParamsE)
        /*0324*/ 	.short	0x0210
        /*0326*/ 	.short	0x0470


	//----- nvinfo : EIATTR_SW_WAR
	.align		4
.L_45:
        /*0328*/ 	.byte	0x04, 0x36
        /*032a*/ 	.short	(.L_47 - .L_46)
.L_46:
        /*032c*/ 	.word	0x00000008
.L_47:


//--------------------- .nv.callgraph             --------------------------
	.section	.nv.callgraph,"",@"SHT_CUDA_CALLGRAPH"
	.align	4
	.sectionentsize	8
	.align		4
        /*0000*/ 	.word	0x00000000
	.align		4
        /*0004*/ 	.word	0xffffffff
	.align		4
        /*0008*/ 	.word	index@(_ZN7cutlass13device_kernelINS_4gemm6kernel13GemmUniversalIN4cute5tupleIJiiiiEEENS1_10collective13CollectiveMmaINS1_34MainloopSm90TmaGmmaWarpSpecializedILi3ENS5_IJNS4_1CILi1EEENSA_ILi2EEESB_EEENS1_32KernelTmaWarpSpecializedPingpongEEENS5_IJNSA_ILi64EEENSA_ILi256EEENSA_ILi128EEEEEENS_6half_tENS5_IJlSB_lEEESK_SL_NS4_8TiledMMAINS4_8MMA_AtomIJNS4_4SM904GMMA26MMA_64x256x16_F32F16F16_SSILNSP_5MajorE0ELSR_0ELNSP_7ScaleInE1ELSS_1EEEEEENS4_6LayoutINS5_IJSB_SB_SB_EEENS5_IJNSA_ILi0EEESX_SX_EEEEENS5_IJNS4_10UnderscoreES10_S10_EEEEENS4_23SM90_TMA_LOAD_MULTICASTENS4_14ComposedLayoutINS4_7SwizzleILi3ELi4ELi3EEENS4_18smem_ptr_flag_bitsILi16EEENSV_INS5_IJNSA_ILi8EEESG_EEENS5_IJSG_SB_EEEEEEEvNS4_8identityENS4_13SM90_TMA_LOADES1D_vS1E_EENS_8epilogue10collective6detail29Sm90TmaWarpSpecializedAdapterINS1I_15DefaultEpilogueISK_SL_SL_NS1H_6thread17LinearCombinationISK_Li1EffLNS1M_9ScaleType4KindE0ELNS_15FloatRoundStyleE2ESK_EENS1_15EpilogueDefaultEEEEEvvEEEEvNT_6ParamsE)
	.align		4
        /*000c*/ 	.word	index@(__assertfail)
	.align		4
        /*0010*/ 	.word	0x00000000
	.align		4
        /*0014*/ 	.word	0xfffffffe
	.align		4
        /*0018*/ 	.word	0x00000000
	.align		4
        /*001c*/ 	.word	0xfffffffd
	.align		4
        /*0020*/ 	.word	0x00000000
	.align		4
        /*0024*/ 	.word	0xfffffffc


//--------------------- .nv.constant4             --------------------------
	.section	.nv.constant4,"a",@progbits
	.align	8
	.align		8
.nv.constant4:
        /*0000*/ 	.dword	__assertfail
	.align		8
        /*0008*/ 	.dword	__unnamed_1
	.align		8
        /*0010*/ 	.dword	_ZN39_INTERNAL_9f2b8939_4_k_cu_72aae321_28224cuda3std3__45__cpo5beginE
	.align		8
        /*0018*/ 	.dword	_ZN39_INTERNAL_9f2b8939_4_k_cu_72aae321_28224cuda3std3__45__cpo3endE
	.align		8
        /*0020*/ 	.dword	_ZN39_INTERNAL_9f2b8939_4_k_cu_72aae321_28224cuda3std3__45__cpo6cbeginE
	.align		8
        /*0028*/ 	.dword	_ZN39_INTERNAL_9f2b8939_4_k_cu_72aae321_28224cuda3std3__45__cpo4cendE
	.align		8
        /*0030*/ 	.dword	_ZN39_INTERNAL_9f2b8939_4_k_cu_72aae321_28224cuda3std3__441_GLOBAL__N__9f2b8939_4_k_cu_72aae321_28226ignoreE
	.align		8
        /*0038*/ 	.dword	_ZN39_INTERNAL_9f2b8939_4_k_cu_72aae321_28224cuda3std3__419piecewise_constructE
	.align		8
        /*0040*/ 	.dword	_ZN39_INTERNAL_9f2b8939_4_k_cu_72aae321_28224cuda3std3__48in_placeE
	.align		8
        /*0048*/ 	.dword	_ZN39_INTERNAL_9f2b8939_4_k_cu_72aae321_28224cuda3std6ranges3__45__cpo4swapE
	.align		8
        /*0050*/ 	.dword	_ZN39_INTERNAL_9f2b8939_4_k_cu_72aae321_28224cuda3std6ranges3__45__cpo9iter_moveE
	.align		8
        /*0058*/ 	.dword	_ZN39_INTERNAL_9f2b8939_4_k_cu_72aae321_28224cute7productE
	.align		8
        /*0060*/ 	.dword	_ZN39_INTERNAL_9f2b8939_4_k_cu_72aae321_28224cute1_E
	.align		8
        /*0068*/ 	.dword	$str$22
	.align		8
        /*0070*/ 	.dword	$str$23


//--------------------- .text._ZN7cutlass13device_kernelINS_4gemm6kernel13GemmUniversalIN4cute5tupleIJiiiiEEENS1_10collective13CollectiveMmaINS1_34MainloopSm90TmaGmmaWarpSpecializedILi3ENS5_IJNS4_1CILi1EEENSA_ILi2EEESB_EEENS1_32KernelTmaWarpSpecializedPingpongEEENS5_IJNSA_ILi64EEENSA_ILi256EEENSA_ILi128EEEEEENS_6half_tENS5_IJlSB_lEEESK_SL_NS4_8TiledMMAINS4_8MMA_AtomIJNS4_4SM904GMMA26MMA_64x256x16_F32F16F16_SSILNSP_5MajorE0ELSR_0ELNSP_7ScaleInE1ELSS_1EEEEEENS4_6LayoutINS5_IJSB_SB_SB_EEENS5_IJNSA_ILi0EEESX_SX_EEEEENS5_IJNS4_10UnderscoreES10_S10_EEEEENS4_23SM90_TMA_LOAD_MULTICASTENS4_14ComposedLayoutINS4_7SwizzleILi3ELi4ELi3EEENS4_18smem_ptr_flag_bitsILi16EEENSV_INS5_IJNSA_ILi8EEESG_EEENS5_IJSG_SB_EEEEEEEvNS4_8identityENS4_13SM90_TMA_LOADES1D_vS1E_EENS_8epilogue10collective6detail29Sm90TmaWarpSpecializedAdapterINS1I_15DefaultEpilogueISK_SL_SL_NS1H_6thread17LinearCombinationISK_Li1EffLNS1M_9ScaleType4KindE0ELNS_15FloatRoundStyleE2ESK_EENS1_15EpilogueDefaultEEEEEvvEEEEvNT_6ParamsE --------------------------
	.section	.text._ZN7cutlass13device_kernelINS_4gemm6kernel13GemmUniversalIN4cute5tupleIJiiiiEEENS1_10collective13CollectiveMmaINS1_34MainloopSm90TmaGmmaWarpSpecializedILi3ENS5_IJNS4_1CILi1EEENSA_ILi2EEESB_EEENS1_32KernelTmaWarpSpecializedPingpongEEENS5_IJNSA_ILi64EEENSA_ILi256EEENSA_ILi128EEEEEENS_6half_tENS5_IJlSB_lEEESK_SL_NS4_8TiledMMAINS4_8MMA_AtomIJNS4_4SM904GMMA26MMA_64x256x16_F32F16F16_SSILNSP_5MajorE0ELSR_0ELNSP_7ScaleInE1ELSS_1EEEEEENS4_6LayoutINS5_IJSB_SB_SB_EEENS5_IJNSA_ILi0EEESX_SX_EEEEENS5_IJNS4_10UnderscoreES10_S10_EEEEENS4_23SM90_TMA_LOAD_MULTICASTENS4_14ComposedLayoutINS4_7SwizzleILi3ELi4ELi3EEENS4_18smem_ptr_flag_bitsILi16EEENSV_INS5_IJNSA_ILi8EEESG_EEENS5_IJSG_SB_EEEEEEEvNS4_8identityENS4_13SM90_TMA_LOADES1D_vS1E_EENS_8epilogue10collective6detail29Sm90TmaWarpSpecializedAdapterINS1I_15DefaultEpilogueISK_SL_SL_NS1H_6thread17LinearCombinationISK_Li1EffLNS1M_9ScaleType4KindE0ELNS_15FloatRoundStyleE2ESK_EENS1_15EpilogueDefaultEEEEEvvEEEEvNT_6ParamsE,"ax",@progbits
	.align	128
.text._ZN7cutlass13device_kernelINS_4gemm6kernel13GemmUniversalIN4cute5tupleIJiiiiEEENS1_10collective13CollectiveMmaINS1_34MainloopSm90TmaGmmaWarpSpecializedILi3ENS5_IJNS4_1CILi1EEENSA_ILi2EEESB_EEENS1_32KernelTmaWarpSpecializedPingpongEEENS5_IJNSA_ILi64EEENSA_ILi256EEENSA_ILi128EEEEEENS_6half_tENS5_IJlSB_lEEESK_SL_NS4_8TiledMMAINS4_8MMA_AtomIJNS4_4SM904GMMA26MMA_64x256x16_F32F16F16_SSILNSP_5MajorE0ELSR_0ELNSP_7ScaleInE1ELSS_1EEEEEENS4_6LayoutINS5_IJSB_SB_SB_EEENS5_IJNSA_ILi0EEESX_SX_EEEEENS5_IJNS4_10UnderscoreES10_S10_EEEEENS4_23SM90_TMA_LOAD_MULTICASTENS4_14ComposedLayoutINS4_7SwizzleILi3ELi4ELi3EEENS4_18smem_ptr_flag_bitsILi16EEENSV_INS5_IJNSA_ILi8EEESG_EEENS5_IJSG_SB_EEEEEEEvNS4_8identityENS4_13SM90_TMA_LOADES1D_vS1E_EENS_8epilogue10collective6detail29Sm90TmaWarpSpecializedAdapterINS1I_15DefaultEpilogueISK_SL_SL_NS1H_6thread17LinearCombinationISK_Li1EffLNS1M_9ScaleType4KindE0ELNS_15FloatRoundStyleE2ESK_EENS1_15EpilogueDefaultEEEEEvvEEEEvNT_6ParamsE:
        .type           _ZN7cutlass13device_kernelINS_4gemm6kernel13GemmUniversalIN4cute5tupleIJiiiiEEENS1_10collective13CollectiveMmaINS1_34MainloopSm90TmaGmmaWarpSpecializedILi3ENS5_IJNS4_1CILi1EEENSA_ILi2EEESB_EEENS1_32KernelTmaWarpSpecializedPingpongEEENS5_IJNSA_ILi64EEENSA_ILi256EEENSA_ILi128EEEEEENS_6half_tENS5_IJlSB_lEEESK_SL_NS4_8TiledMMAINS4_8MMA_AtomIJNS4_4SM904GMMA26MMA_64x256x16_F32F16F16_SSILNSP_5MajorE0ELSR_0ELNSP_7ScaleInE1ELSS_1EEEEEENS4_6LayoutINS5_IJSB_SB_SB_EEENS5_IJNSA_ILi0EEESX_SX_EEEEENS5_IJNS4_10UnderscoreES10_S10_EEEEENS4_23SM90_TMA_LOAD_MULTICASTENS4_14ComposedLayoutINS4_7SwizzleILi3ELi4ELi3EEENS4_18smem_ptr_flag_bitsILi16EEENSV_INS5_IJNSA_ILi8EEESG_EEENS5_IJSG_SB_EEEEEEEvNS4_8identityENS4_13SM90_TMA_LOADES1D_vS1E_EENS_8epilogue10collective6detail29Sm90TmaWarpSpecializedAdapterINS1I_15DefaultEpilogueISK_SL_SL_NS1H_6thread17LinearCombinationISK_Li1EffLNS1M_9ScaleType4KindE0ELNS_15FloatRoundStyleE2ESK_EENS1_15EpilogueDefaultEEEEEvvEEEEvNT_6ParamsE,@function
        .size           _ZN7cutlass13device_kernelINS_4gemm6kernel13GemmUniversalIN4cute5tupleIJiiiiEEENS1_10collective13CollectiveMmaINS1_34MainloopSm90TmaGmmaWarpSpecializedILi3ENS5_IJNS4_1CILi1EEENSA_ILi2EEESB_EEENS1_32KernelTmaWarpSpecializedPingpongEEENS5_IJNSA_ILi64EEENSA_ILi256EEENSA_ILi128EEEEEENS_6half_tENS5_IJlSB_lEEESK_SL_NS4_8TiledMMAINS4_8MMA_AtomIJNS4_4SM904GMMA26MMA_64x256x16_F32F16F16_SSILNSP_5MajorE0ELSR_0ELNSP_7ScaleInE1ELSS_1EEEEEENS4_6LayoutINS5_IJSB_SB_SB_EEENS5_IJNSA_ILi0EEESX_SX_EEEEENS5_IJNS4_10UnderscoreES10_S10_EEEEENS4_23SM90_TMA_LOAD_MULTICASTENS4_14ComposedLayoutINS4_7SwizzleILi3ELi4ELi3EEENS4_18smem_ptr_flag_bitsILi16EEENSV_INS5_IJNSA_ILi8EEESG_EEENS5_IJSG_SB_EEEEEEEvNS4_8identityENS4_13SM90_TMA_LOADES1D_vS1E_EENS_8epilogue10collective6detail29Sm90TmaWarpSpecializedAdapterINS1I_15DefaultEpilogueISK_SL_SL_NS1H_6thread17LinearCombinationISK_Li1EffLNS1M_9ScaleType4KindE0ELNS_15FloatRoundStyleE2ESK_EENS1_15EpilogueDefaultEEEEEvvEEEEvNT_6ParamsE,(.L_x_327 - _ZN7cutlass13device_kernelINS_4gemm6kernel13GemmUniversalIN4cute5tupleIJiiiiEEENS1_10collective13CollectiveMmaINS1_34MainloopSm90TmaGmmaWarpSpecializedILi3ENS5_IJNS4_1CILi1EEENSA_ILi2EEESB_EEENS1_32KernelTmaWarpSpecializedPingpongEEENS5_IJNSA_ILi64EEENSA_ILi256EEENSA_ILi128EEEEEENS_6half_tENS5_IJlSB_lEEESK_SL_NS4_8TiledMMAINS4_8MMA_AtomIJNS4_4SM904GMMA26MMA_64x256x16_F32F16F16_SSILNSP_5MajorE0ELSR_0ELNSP_7ScaleInE1ELSS_1EEEEEENS4_6LayoutINS5_IJSB_SB_SB_EEENS5_IJNSA_ILi0EEESX_SX_EEEEENS5_IJNS4_10UnderscoreES10_S10_EEEEENS4_23SM90_TMA_LOAD_MULTICASTENS4_14ComposedLayoutINS4_7SwizzleILi3ELi4ELi3EEENS4_18smem_ptr_flag_bitsILi16EEENSV_INS5_IJNSA_ILi8EEESG_EEENS5_IJSG_SB_EEEEEEEvNS4_8identityENS4_13SM90_TMA_LOADES1D_vS1E_EENS_8epilogue10collective6detail29Sm90TmaWarpSpecializedAdapterINS1I_15DefaultEpilogueISK_SL_SL_NS1H_6thread17LinearCombinationISK_Li1EffLNS1M_9ScaleType4KindE0ELNS_15FloatRoundStyleE2ESK_EENS1_15EpilogueDefaultEEEEEvvEEEEvNT_6ParamsE)
        .other          _ZN7cutlass13device_kernelINS_4gemm6kernel13GemmUniversalIN4cute5tupleIJiiiiEEENS1_10collective13CollectiveMmaINS1_34MainloopSm90TmaGmmaWarpSpecializedILi3ENS5_IJNS4_1CILi1EEENSA_ILi2EEESB_EEENS1_32KernelTmaWarpSpecializedPingpongEEENS5_IJNSA_ILi64EEENSA_ILi256EEENSA_ILi128EEEEEENS_6half_tENS5_IJlSB_lEEESK_SL_NS4_8TiledMMAINS4_8MMA_AtomIJNS4_4SM904GMMA26MMA_64x256x16_F32F16F16_SSILNSP_5MajorE0ELSR_0ELNSP_7ScaleInE1ELSS_1EEEEEENS4_6LayoutINS5_IJSB_SB_SB_EEENS5_IJNSA_ILi0EEESX_SX_EEEEENS5_IJNS4_10UnderscoreES10_S10_EEEEENS4_23SM90_TMA_LOAD_MULTICASTENS4_14ComposedLayoutINS4_7SwizzleILi3ELi4ELi3EEENS4_18smem_ptr_flag_bitsILi16EEENSV_INS5_IJNSA_ILi8EEESG_EEENS5_IJSG_SB_EEEEEEEvNS4_8identityENS4_13SM90_TMA_LOADES1D_vS1E_EENS_8epilogue10collective6detail29Sm90TmaWarpSpecializedAdapterINS1I_15DefaultEpilogueISK_SL_SL_NS1H_6thread17LinearCombinationISK_Li1EffLNS1M_9ScaleType4KindE0ELNS_15FloatRoundStyleE2ESK_EENS1_15EpilogueDefaultEEEEEvvEEEEvNT_6ParamsE,@"STO_CUDA_ENTRY STV_DEFAULT"
_ZN7cutlass13device_kernelINS_4gemm6kernel13GemmUniversalIN4cute5tupleIJiiiiEEENS1_10collective13CollectiveMmaINS1_34MainloopSm90TmaGmmaWarpSpecializedILi3ENS5_IJNS4_1CILi1EEENSA_ILi2EEESB_EEENS1_32KernelTmaWarpSpecializedPingpongEEENS5_IJNSA_ILi64EEENSA_ILi256EEENSA_ILi128EEEEEENS_6half_tENS5_IJlSB_lEEESK_SL_NS4_8TiledMMAINS4_8MMA_AtomIJNS4_4SM904GMMA26MMA_64x256x16_F32F16F16_SSILNSP_5MajorE0ELSR_0ELNSP_7ScaleInE1ELSS_1EEEEEENS4_6LayoutINS5_IJSB_SB_SB_EEENS5_IJNSA_ILi0EEESX_SX_EEEEENS5_IJNS4_10UnderscoreES10_S10_EEEEENS4_23SM90_TMA_LOAD_MULTICASTENS4_14ComposedLayoutINS4_7SwizzleILi3ELi4ELi3EEENS4_18smem_ptr_flag_bitsILi16EEENSV_INS5_IJNSA_ILi8EEESG_EEENS5_IJSG_SB_EEEEEEEvNS4_8identityENS4_13SM90_TMA_LOADES1D_vS1E_EENS_8epilogue10collective6detail29Sm90TmaWarpSpecializedAdapterINS1I_15DefaultEpilogueISK_SL_SL_NS1H_6thread17LinearCombinationISK_Li1EffLNS1M_9ScaleType4KindE0ELNS_15FloatRoundStyleE2ESK_EENS1_15EpilogueDefaultEEEEEvvEEEEvNT_6ParamsE:
[----:B------:R-:W0:Y:S02]  /*0000*/  LDC R1, c[0x0][0x28] ;  /* 0x00000a00ff017b82 */ /* 0x000e240000000800 */
[----:B0-----:R-:W-:Y:S01]  /*0010*/  VIADD R1, R1, 0xfffffff8 ;  /* 0xfffffff801017836 */ /* 0x001fe20000000000 */
[----:B------:R-:W0:Y:S01]  /*0020*/  S2R R4, SR_TID.X ;  /* 0x0000000000047919 */ /* 0x000e220000002100 */
[----:B------:R-:W-:Y:S01]  /*0030*/  ELECT P0, URZ, PT ;  /* 0x00000000003f782f */ /* 0x000fe20003800000 */
[----:B------:R-:W-:Y:S01]  /*0040*/  BSSY B0, `(.L_x_0) ;  /* 0x000000f000007945 */ /* 0x000fe20003800000 */
[--C-:B0-----:R-:W-:Y:S02]  /*0050*/  SHF.R.U32.HI R0, RZ, 0x5, R4.reuse ;  /* 0x00000005ff007819 */ /* 0x101fe40000011604 */
[----:B------:R-:W-:-:S03]  /*0060*/  SHF.R.U32.HI R7, RZ, 0x7, R4 ;  /* 0x00000007ff077819 */ /* 0x000fc60000011604 */
[----:B------:R-:W0:Y:S04]  /*0070*/  SHFL.IDX PT, R2, R0, RZ, 0x1f ;  /* 0x00001fff00027589 */ /* 0x000e2800000e0000 */
[----:B------:R1:W2:Y:S01]  /*0080*/  SHFL.IDX PT, R10, R7, RZ, 0x1f ;  /* 0x00001fff070a7589 */ /* 0x0002a200000e0000 */
[----:B0-----:R-:W-:-:S13]  /*0090*/  ISETP.NE.OR P0, PT, R2, RZ, !P0 ;  /* 0x000000ff0200720c */ /* 0x001fda0004705670 */
[----:B-12---:R-:W-:Y:S05]  /*00a0*/  @P0 BRA `(.L_x_1) ;  /* 0x0000000000200947 */ /* 0x006fea0003800000 */
[----:B------:R-:W-:Y:S02]  /*00b0*/  ULDC.64 UR4, c[0x0][0x198] ;  /* 0x0000660000047ab9 */ /* 0x000fe40000000a00 */
[----:B------:R-:W-:Y:S02]  /*00c0*/  UIADD3 UR6, UP0, UR4, 0xf0, URZ ;  /* 0x000000f004067890 */ /* 0x000fe4000ff1e03f */
[----:B------:R-:W-:Y:S02]  /*00d0*/  UIADD3 UR4, UP1, UR4, 0x1f0, URZ ;  /* 0x000001f004047890 */ /* 0x000fe4000ff3e03f */
[----:B------:R-:W-:Y:S02]  /*00e0*/  UIADD3.X UR7, URZ, UR5, URZ, UP0, !UPT ;  /* 0x000000053f077290 */ /* 0x000fe400087fe43f */
[----:B------:R-:W-:-:S07]  /*00f0*/  UIADD3.X UR5, URZ, UR5, URZ, UP1, !UPT ;  /* 0x000000053f057290 */ /* 0x000fce0008ffe43f */
[----:B------:R0:W-:Y:S02]  /*0100*/  UTMACCTL.PF [UR6] ;  /* 0x00000000060079b9 */ /* 0x0001e40008040000 */
[----:B------:R0:W-:Y:S02]  /*0110*/  UTMACCTL.PF [UR4] ;  /* 0x00000000040079b9 */ /* 0x0001e40008040000 */
[----:B0-----:R-:W-:Y:S01]  /*0120*/  NOP ;  /* 0x0000000000007918 */ /* 0x001fe20000000000 */
.L_x_1:
[----:B------:R-:W-:Y:S05]  /*0130*/  BSYNC B0 ;  /* 0x0000000000007941 */ /* 0x000fea0003800000 */
.L_x_0:
[----:B------:R-:W0:Y:S02]  /*0140*/  SHFL.IDX PT, R8, R0, RZ, 0x1f ;  /* 0x00001fff00087589 */ /* 0x000e2400000e0000 */
[----:B0-----:R-:W-:-:S13]  /*0150*/  ISETP.NE.AND P0, PT, R8, RZ, PT ;  /* 0x000000ff0800720c */ /* 0x001fda0003f05270 */
[----:B------:R-:W-:Y:S05]  /*0160*/  @P0 BRA `(.L_x_2) ;  /* 0x0000000000500947 */ /* 0x000fea0003800000 */
[----:B------:R-:W0:Y:S01]  /*0170*/  S2UR UR8, SR_CgaCtaId ;  /* 0x00000000000879c3 */ /* 0x000e220000008800 */
[----:B------:R-:W-:Y:S01]  /*0180*/  UMOV UR4, 0x400 ;  /* 0x0000040000047882 */ /* 0x000fe20000000000 */
[----:B------:R-:W-:Y:S01]  /*0190*/  UMOV UR5, 0x1 ;  /* 0x0000000100057882 */ /* 0x000fe20000000000 */
[----:B------:R-:W-:Y:S01]  /*01a0*/  UMOV UR6, 0x2 ;  /* 0x0000000200067882 */ /* 0x000fe20000000000 */
[----:B------:R-:W-:Y:S01]  /*01b0*/  ELECT P0, URZ, PT ;  /* 0x00000000003f782f */ /* 0x000fe20003800000 */
[----:B------:R-:W-:-:S04]  /*01c0*/  UIADD3 UR6, -UR6, 0x100000, URZ ;  /* 0x0010000006067890 */ /* 0x000fc8000fffe13f */
[----:B------:R-:W-:Y:S02]  /*01d0*/  USHF.L.U32 UR7, UR6, 0xb, URZ ;  /* 0x0000000b06077899 */ /* 0x000fe4000800063f */
[----:B------:R-:W-:Y:S02]  /*01e0*/  USHF.L.U32 UR6, UR6, 0x1, URZ ;  /* 0x0000000106067899 */ /* 0x000fe4000800063f */
[----:B0-----:R-:W-:Y:S02]  /*01f0*/  ULEA UR8, UR8, UR4, 0x18 ;  /* 0x0000000408087291 */ /* 0x001fe4000f8ec03f */
[----:B------:R-:W-:-:S04]  /*0200*/  UIADD3 UR4, -UR5, 0x100000, URZ ;  /* 0x0010000005047890 */ /* 0x000fc8000fffe13f */
[----:B------:R-:W-:Y:S02]  /*0210*/  USHF.L.U32 UR5, UR4, 0xb, URZ ;  /* 0x0000000b04057899 */ /* 0x000fe4000800063f */
[----:B------:R-:W-:Y:S01]  /*0220*/  USHF.L.U32 UR4, UR4, 0x1, URZ ;  /* 0x0000000104047899 */ /* 0x000fe2000800063f */
[----:B------:R-:W0:Y:S11]  /*0230*/  FENCE.VIEW.ASYNC.S ;  /* 0x00000000000073c6 */ /* 0x000e360000000000 */
[----:B0-----:R0:W1:Y:S01]  /*0240*/  SYNCS.EXCH.64 URZ, [UR8], UR4 ;  /* 0x00000004083f75b2 */ /* 0x0010620008000100 */
[----:B------:R0:W2:Y:S01]  /*0250*/  SYNCS.EXCH.64 URZ, [UR8+0x18], UR6 ;  /* 0x00001806083f75b2 */ /* 0x0000a20008000100 */
[----:B------:R0:W3:Y:S01]  /*0260*/  SYNCS.EXCH.64 URZ, [UR8+0x8], UR4 ;  /* 0x00000804083f75b2 */ /* 0x0000e20008000100 */
[----:B------:R0:W4:Y:S01]  /*0270*/  SYNCS.EXCH.64 URZ, [UR8+0x20], UR6 ;  /* 0x00002006083f75b2 */ /* 0x0001220008000100 */
[----:B------:R0:W0:Y:S01]  /*0280*/  SYNCS.EXCH.64 URZ, [UR8+0x10], UR4 ;  /* 0x00001004083f75b2 */ /* 0x0000220008000100 */
[----:B------:R0:W0:Y:S01]  /*0290*/  SYNCS.EXCH.64 URZ, [UR8+0x28], UR6 ;  /* 0x00002806083f75b2 */ /* 0x0000220008000100 */
[----:B------:R-:W-:Y:S01]  /*02a0*/  NOP ;  /* 0x0000000000007918 */ /* 0x000fe20000000000 */
.L_x_2:
[----:B------:R-:W5:Y:S01]  /*02b0*/  SHFL.IDX PT, R9, R0, RZ, 0x1f ;  /* 0x00001fff00097589 */ /* 0x000f6200000e0000 */
[----:B------:R-:W1:Y:S01]  /*02c0*/  S2UR UR12, SR_CTAID.X ;  /* 0x00000000000c79c3 */ /* 0x000e620000002500 */
[----:B------:R-:W-:Y:S02]  /*02d0*/  SHF.R.S32.HI R3, RZ, 0x1f, R4 ;  /* 0x0000001fff037819 */ /* 0x000fe40000011404 */
[----:B------:R-:W-:Y:S01]  /*02e0*/  ELECT P0, URZ, PT ;  /* 0x00000000003f782f */ /* 0x000fe20003800000 */
[----:B------:R-:W2:Y:S01]  /*02f0*/  SHFL.IDX PT, R5, R0, RZ, 0x1f ;  /* 0x00001fff00057589 */ /* 0x000ea200000e0000 */
[----:B------:R-:W-:Y:S02]  /*0300*/  ELECT P1, URZ, PT ;  /* 0x00000000003f782f */ /* 0x000fe40003820000 */
[----:B------:R-:W-:Y:S01]  /*0310*/  LEA.HI R3, R3, R4, RZ, 0x7 ;  /* 0x0000000403037211 */ /* 0x000fe200078f38ff */
[----:B0-----:R-:W-:Y:S01]  /*0320*/  ULDC UR4, c[0x0][0x150] ;  /* 0x0000540000047ab9 */ /* 0x001fe20000000800 */
[----:B------:R-:W0:Y:S01]  /*0330*/  S2R R6, SR_CTAID.Y ;  /* 0x0000000000067919 */ /* 0x000e220000002600 */
[----:B------:R-:W-:Y:S01]  /*0340*/  SHF.R.S32.HI R11, RZ, 0x1f, R8 ;  /* 0x0000001fff0b7819 */ /* 0x000fe20000011408 */
[----:B------:R-:W3:Y:S01]  /*0350*/  LDC R21, c[0x0][0x148] ;  /* 0x00005200ff157b82 */ /* 0x000ee20000000800 */
[----:B------:R-:W-:Y:S01]  /*0360*/  LOP3.LUT R3, R3, 0xffffff80, RZ, 0xc0, !PT ;  /* 0xffffff8003037812 */ /* 0x000fe200078ec0ff */
[----:B------:R-:W-:Y:S01]  /*0370*/  UMOV UR11, 0x80 ;  /* 0x00000080000b7882 */ /* 0x000fe20000000000 */
[----:B------:R-:W-:Y:S01]  /*0380*/  LEA.HI R11, R11, R8, RZ, 0x2 ;  /* 0x000000080b0b7211 */ /* 0x000fe200078f10ff */
[----:B------:R-:W-:Y:S01]  /*0390*/  NOP ;  /* 0x0000000000007918 */ /* 0x000fe20000000000 */
[----:B------:R-:W-:Y:S01]  /*03a0*/  NOP ;  /* 0x0000000000007918 */ /* 0x000fe20000000000 */
[----:B------:R-:W-:Y:S01]  /*03b0*/  IMAD.IADD R3, R4, 0x1, -R3 ;  /* 0x0000000104037824 */ /* 0x000fe200078e0a03 */
[----:B------:R-:W-:Y:S01]  /*03c0*/  LOP3.LUT R11, R11, 0x3ffffffc, RZ, 0xc0, !PT ;  /* 0x3ffffffc0b0b7812 */ /* 0x000fe200078ec0ff */
[----:B------:R-:W4:Y:S01]  /*03d0*/  LDC R15, c[0x0][0x140] ;  /* 0x00005000ff0f7b82 */ /* 0x000f220000000800 */
[C---:B------:R-:W-:Y:S01]  /*03e0*/  VIADD R35, R10.reuse, 0xffffffff ;  /* 0xffffffff0a237836 */ /* 0x040fe20000000000 */
[----:B------:R-:W-:-:S02]  /*03f0*/  ISETP.NE.AND P2, PT, R10, RZ, PT ;  /* 0x000000ff0a00720c */ /* 0x000fc40003f45270 */
[----:B------:R-:W-:Y:S01]  /*0400*/  SHF.R.S32.HI R14, RZ, 0x1f, R3 ;  /* 0x0000001fff0e7819 */ /* 0x000fe20000011403 */
[----:B------:R-:W-:Y:S01]  /*0410*/  IMAD.IADD R11, R8, 0x1, -R11 ;  /* 0x00000001080b7824 */ /* 0x000fe200078e0a0b */
[----:B-----5:R-:W-:Y:S02]  /*0420*/  ISETP.NE.OR P0, PT, R9, RZ, !P0 ;  /* 0x000000ff0900720c */ /* 0x020fe40004705670 */
[----:B-1----:R-:W-:Y:S01]  /*0430*/  I2FP.F32.U32 R12, UR12 ;  /* 0x0000000c000c7c45 */ /* 0x002fe20008201000 */
[----:B------:R-:W1:Y:S01]  /*0440*/  LDC R13, c[0x0][0x144] ;  /* 0x00005100ff0d7b82 */ /* 0x000e620000000800 */
[----:B--2---:R-:W-:Y:S02]  /*0450*/  ISETP.NE.OR P1, PT, R5, RZ, !P1 ;  /* 0x000000ff0500720c */ /* 0x004fe40004f25670 */
[----:B------:R-:W-:Y:S01]  /*0460*/  LEA.HI R0, R14, R3, RZ, 0x3 ;  /* 0x000000030e007211 */ /* 0x000fe200078f18ff */
[----:B------:R-:W-:Y:S01]  /*0470*/  FMUL R12, R12, UR4 ;  /* 0x000000040c0c7c20 */ /* 0x000fe20008400000 */
[----:B------:R-:W-:Y:S01]  /*0480*/  ULDC UR4, c[0x0][0x154] ;  /* 0x0000550000047ab9 */ /* 0x000fe20000000800 */
[----:B------:R-:W-:-:S02]  /*0490*/  SHF.R.S32.HI R5, RZ, 0x1f, R2 ;  /* 0x0000001fff057819 */ /* 0x000fc40000011402 */
[--C-:B------:R-:W-:Y:S02]  /*04a0*/  SHF.R.S32.HI R9, RZ, 0x3, R0.reuse ;  /* 0x00000003ff097819 */ /* 0x100fe40000011400 */
[----:B------:R-:W-:Y:S01]  /*04b0*/  VOTEU.ALL UP0, P0 ;  /* 0x00000000003f7886 */ /* 0x000fe20000000000 */
[----:B------:R-:W-:Y:S01]  /*04c0*/  SHF.R.S32.HI R0, RZ, 0x1f, R0 ;  /* 0x0000001fff007819 */ /* 0x000fe20000011400 */
[----:B------:R-:W2:Y:S01]  /*04d0*/  F2I.U32.TRUNC.NTZ R12, R12 ;  /* 0x0000000c000c7305 */ /* 0x000ea2000020f000 */
[----:B0-----:R-:W-:Y:S01]  /*04e0*/  I2FP.F32.U32 R8, R6 ;  /* 0x0000000600087245 */ /* 0x001fe20000201000 */
[----:B------:R-:W-:Y:S01]  /*04f0*/  VOTEU.ALL UP1, P1 ;  /* 0x00000000003f7886 */ /* 0x000fe20000820000 */
[----:B------:R-:W0:Y:S01]  /*0500*/  @!UP0 S2UR UR7, SR_CgaCtaId ;  /* 0x00000000000789c3 */ /* 0x000e220000008800 */
[----:B------:R-:W-:Y:S01]  /*0510*/  LEA.HI R0, R0, R9, RZ, 0x2 ;  /* 0x0000000900007211 */ /* 0x000fe200078f10ff */
[----:B------:R-:W-:Y:S01]  /*0520*/  @!UP0 UMOV UR6, 0x400 ;  /* 0x0000040000068882 */ /* 0x000fe20000000000 */
[----:B------:R-:W-:Y:S01]  /*0530*/  FMUL R8, R8, UR4 ;  /* 0x0000000408087c20 */ /* 0x000fe20008400000 */
[----:B------:R-:W-:Y:S01]  /*0540*/  LEA.HI R5, R5, R2, RZ, 0x2 ;  /* 0x0000000205057211 */ /* 0x000fe200078f10ff */
[----:B------:R-:W-:Y:S01]  /*0550*/  UMOV UR4, 0x20 ;  /* 0x0000002000047882 */ /* 0x000fe20000000000 */
[----:B------:R-:W-:Y:S01]  /*0560*/  LOP3.LUT R0, R0, 0xfffffffc, RZ, 0xc0, !PT ;  /* 0xfffffffc00007812 */ /* 0x000fe200078ec0ff */
[----:B------:R-:W-:-:S04]  /*0570*/  @!UP0 UIADD3 UR4, -UR4, 0x100000, URZ ;  /* 0x0010000004048890 */ /* 0x000fc8000fffe13f */
[----:B------:R-:W-:Y:S02]  /*0580*/  @!UP0 USHF.L.U32 UR5, UR4, 0xb, URZ ;  /* 0x0000000b04058899 */ /* 0x000fe4000800063f */
[----:B------:R-:W-:Y:S01]  /*0590*/  @!UP0 USHF.L.U32 UR4, UR4, 0x1, URZ ;  /* 0x0000000104048899 */ /* 0x000fe2000800063f */
[----:B------:R-:W5:Y:S01]  /*05a0*/  @!UP1 S2UR UR10, SR_CgaCtaId ;  /* 0x00000000000a99c3 */ /* 0x000f620000008800 */
[----:B------:R-:W3:Y:S01]  /*05b0*/  F2I.U32.TRUNC.NTZ R8, R8 ;  /* 0x0000000800087305 */ /* 0x000ee2000020f000 */
[----:B------:R-:W-:Y:S01]  /*05c0*/  LOP3.LUT R5, R5, 0xfffffffc, RZ, 0xc0, !PT ;  /* 0xfffffffc05057812 */ /* 0x000fe200078ec0ff */
[----:B------:R-:W-:Y:S01]  /*05d0*/  IMAD.IADD R0, R9, 0x1, -R0 ;  /* 0x0000000109007824 */ /* 0x000fe200078e0a00 */
[----:B------:R-:W-:Y:S01]  /*05e0*/  @!UP1 UMOV UR9, 0x400 ;  /* 0x0000040000099882 */ /* 0x000fe20000000000 */
[----:B--2---:R-:W-:Y:S01]  /*05f0*/  IMAD.MOV R12, RZ, RZ, -R12 ;  /* 0x000000ffff0c7224 */ /* 0x004fe200078e0a0c */
[----:B------:R-:W-:Y:S01]  /*0600*/  VOTEU.ALL UP2, P1 ;  /* 0x00000000003f7886 */ /* 0x000fe20000840000 */
[----:B------:R-:W-:Y:S01]  /*0610*/  IMAD R0, R11, 0x4, R0 ;  /* 0x000000040b007824 */ /* 0x000fe200078e0200 */
[----:B------:R-:W-:Y:S01]  /*0620*/  VOTEU.ALL UP3, P1 ;  /* 0x00000000003f7886 */ /* 0x000fe20000860000 */
[----:B------:R-:W-:Y:S01]  /*0630*/  IMAD.IADD R5, R2, 0x1, -R5 ;  /* 0x0000000102057824 */ /* 0x000fe200078e0a05 */
[----:B------:R-:W-:Y:S01]  /*0640*/  VOTEU.ALL UP4, P1 ;  /* 0x00000000003f7886 */ /* 0x000fe20000880000 */
[C---:B------:R-:W-:Y:S01]  /*0650*/  IMAD.SHL.U32 R9, R0.reuse, 0x4, RZ ;  /* 0x0000000400097824 */ /* 0x040fe200078e00ff */
[----:B------:R-:W-:Y:S01]  /*0660*/  VOTEU.ALL UP5, P1 ;  /* 0x00000000003f7886 */ /* 0x000fe200008a0000 */
[----:B----4-:R-:W-:Y:S01]  /*0670*/  ISETP.EQ.U32.AND P3, PT, R15, 0x1, PT ;  /* 0x000000010f00780c */ /* 0x010fe20003f62070 */
[----:B-1----:R-:W-:Y:S01]  /*0680*/  IMAD R20, R13, R12, UR12 ;  /* 0x0000000c0d147e24 */ /* 0x002fe2000f8e020c */
[----:B------:R-:W-:Y:S01]  /*0690*/  ISETP.NE.AND P1, PT, R5, 0x3, PT ;  /* 0x000000030500780c */ /* 0x000fe20003f25270 */
[----:B0-----:R-:W-:Y:S01]  /*06a0*/  @!UP0 ULEA UR8, UR7, UR6, 0x18 ;  /* 0x0000000607088291 */ /* 0x001fe2000f8ec03f */
[----:B---3--:R-:W-:Y:S01]  /*06b0*/  IMAD.MOV R24, RZ, RZ, -R8 ;  /* 0x000000ffff187224 */ /* 0x008fe200078e0a08 */
[----:B------:R-:W-:Y:S01]  /*06c0*/  LOP3.LUT R152, R0, 0xc, R9, 0x78, !PT ;  /* 0x0000000c00987812 */ /* 0x000fe200078e7809 */
[----:B------:R-:W-:-:S04]  /*06d0*/  @!UP1 UIADD3 UR6, -UR11, 0x100000, URZ ;  /* 0x001000000b069890 */ /* 0x000fc8000fffe13f */
[----:B------:R-:W-:Y:S02]  /*06e0*/  @!UP1 USHF.L.U32 UR7, UR6, 0xb, URZ ;  /* 0x0000000b06079899 */ /* 0x000fe4000800063f */
[----:B------:R-:W-:Y:S01]  /*06f0*/  @!UP1 USHF.L.U32 UR6, UR6, 0x1, URZ ;  /* 0x0000000106069899 */ /* 0x000fe2000800063f */
[----:B------:R-:W-:Y:S01]  /*0700*/  ISETP.EQ.OR P1, PT, R5, RZ, !P1 ;  /* 0x000000ff0500720c */ /* 0x000fe20004f22670 */
[----:B------:R-:W-:Y:S01]  /*0710*/  IMAD R9, R21, R24, R6 ;  /* 0x0000001815097224 */ /* 0x000fe200078e0206 */
[----:B------:R-:W-:Y:S01]  /*0720*/  VOTEU.ALL UP0, P0 ;  /* 0x00000000003f7886 */ /* 0x000fe20000000000 */
[----:B------:R-:W-:Y:S01]  /*0730*/  ISETP.GE.U32.AND P5, PT, R35, 0x2, PT ;  /* 0x000000022300780c */ /* 0x000fe20003fa6070 */
[----:B-----5:R-:W-:Y:S01]  /*0740*/  @!UP1 ULEA UR9, UR10, UR9, 0x18 ;  /* 0x000000090a099291 */ /* 0x020fe2000f8ec03f */
[----:B------:R-:W-:Y:S01]  /*0750*/  ISETP.EQ.AND P1, PT, R10, RZ, P1 ;  /* 0x000000ff0a00720c */ /* 0x000fe20000f22270 */
[----:B------:R-:W-:Y:S01]  /*0760*/  VOTEU.ALL UP1, P0 ;  /* 0x00000000003f7886 */ /* 0x000fe20000020000 */
[----:B------:R-:W-:Y:S01]  /*0770*/  LOP3.LUT P0, RZ, R3, 0x7, RZ, 0xc0, !PT ;  /* 0x0000000703ff7812 */ /* 0x000fe2000780c0ff */
[----:B------:R-:W0:Y:S02]  /*0780*/  FENCE.VIEW.ASYNC.S ;  /* 0x00000000000073c6 */ /* 0x000e240000000000 */
[----:B0-----:R0:W1:Y:S01]  /*0790*/  @!UP0 SYNCS.EXCH.64 URZ, [UR8+0x60], UR4 ;  /* 0x00006004083f85b2 */ /* 0x0010620008000100 */
[----:B------:R-:W-:Y:S01]  /*07a0*/  ISETP.NE.AND P4, PT, R9, R152, PT ;  /* 0x000000980900720c */ /* 0x000fe20003f85270 */
[----:B------:R0:W2:Y:S01]  /*07b0*/  SHFL.IDX PT, R0, R7, RZ, 0x1f ;  /* 0x00001fff07007589 */ /* 0x0000a200000e0000 */
[----:B------:R-:W-:-:S02]  /*07c0*/  ISETP.LT.U32.AND P0, PT, R152, 0x2, !P0 ;  /* 0x000000029800780c */ /* 0x000fc40004701070 */
[----:B------:R-:W-:Y:S02]  /*07d0*/  ISETP.EQ.OR P4, PT, R20, RZ, !P4 ;  /* 0x000000ff1400720c */ /* 0x000fe40006782670 */
[----:B------:R-:W-:Y:S02]  /*07e0*/  SEL R16, RZ, 0x1, !P1 ;  /* 0x00000001ff107807 */ /* 0x000fe40004800000 */
[----:B------:R-:W-:Y:S02]  /*07f0*/  PLOP3.LUT P0, PT, P0, P4, PT, 0x80, 0x0 ;  /* 0x000000000000781c */ /* 0x000fe40000709070 */
[----:B------:R-:W-:Y:S02]  /*0800*/  SEL R16, R16, 0x2, P5 ;  /* 0x0000000210107807 */ /* 0x000fe40002800000 */
[----:B------:R-:W-:Y:S01]  /*0810*/  P2R R155, PR, RZ, 0x1 ;  /* 0x00000001ff9b7803 */ /* 0x000fe20000000000 */
[----:B------:R0:W3:Y:S01]  /*0820*/  @!UP1 SYNCS.EXCH.64 URZ, [UR8+0x68], UR4 ;  /* 0x00006804083f95b2 */ /* 0x0000e20008000100 */
[----:B------:R-:W-:Y:S01]  /*0830*/  NOP ;  /* 0x0000000000007918 */ /* 0x000fe20000000000 */
[----:B------:R0:W4:Y:S01]  /*0840*/  @!UP2 SYNCS.EXCH.64 URZ, [UR9+0x40], UR6 ;  /* 0x00004006093fa5b2 */ /* 0x0001220008000100 */
[----:B------:R0:W0:Y:S01]  /*0850*/  @!UP3 SYNCS.EXCH.64 URZ, [UR9+0x48], UR6 ;  /* 0x00004806093fb5b2 */ /* 0x0000220008000100 */
[----:B------:R0:W0:Y:S01]  /*0860*/  @!UP4 SYNCS.EXCH.64 URZ, [UR9+0x50], UR6 ;  /* 0x00005006093fc5b2 */ /* 0x0000220008000100 */
[----:B------:R0:W0:Y:S01]  /*0870*/  @!UP5 SYNCS.EXCH.64 URZ, [UR9+0x58], UR6 ;  /* 0x00005806093fd5b2 */ /* 0x0000220008000100 */
[----:B------:R-:W-:Y:S01]  /*0880*/  NOP ;  /* 0x0000000000007918 */ /* 0x000fe20000000000 */
[----:B------:R-:W-:Y:S05]  /*0890*/  @!P3 BRA `(.L_x_3) ;  /* 0x000000000008b947 */ /* 0x000fea0003800000 */
[----:B01-34-:R-:W-:Y:S01]  /*08a0*/  UCGABAR_ARV ;  /* 0x00000000000079c7 */ /* 0x01bfe20008000000 */
[----:B------:R-:W-:Y:S05]  /*08b0*/  BRA `(.L_x_4) ;  /* 0x0000000000047947 */ /* 0x000fea0003800000 */
.L_x_3:
[----:B01-34-:R-:W-:Y:S01]  /*08c0*/  NOP ;  /* 0x0000000000007918 */ /* 0x01bfe20000000000 */
.L_x_4:
[----:B------:R-:W-:Y:S01]  /*08d0*/  ULDC.64 UR4, c[0x0][0x598] ;  /* 0x0001660000047ab9 */ /* 0x000fe20000000a00 */
[----:B------:R-:W-:Y:S01]  /*08e0*/  ULDC.64 UR36, c[0x0][0x208] ;  /* 0x0000820000247ab9 */ /* 0x000fe20000000a00 */
[----:B------:R-:W-:-:S04]  /*08f0*/  ISETP.NE.U32.AND P0, PT, RZ, UR4, PT ;  /* 0x00000004ff007c0c */ /* 0x000fc8000bf05070 */
[----:B------:R-:W-:-:S13]  /*0900*/  ISETP.NE.AND.EX P0, PT, RZ, UR5, PT, P0 ;  /* 0x00000005ff007c0c */ /* 0x000fda000bf05300 */
[----:B------:R-:W-:Y:S05]  /*0910*/  @!P0 BRA `(.L_x_5) ;  /* 0x00000000001c8947 */ /* 0x000fea0003800000 */
[----:B------:R-:W0:Y:S02]  /*0920*/  LDC.64 R8, c[0x0][0x598] ;  /* 0x00016600ff087b82 */ /* 0x000e240000000a00 */
[----:B0-----:R-:W3:Y:S02]  /*0930*/  LDG.E.64 R8, desc[UR36][R8.64] ;  /* 0x0000002408087981 */ /* 0x001ee4000c1e1b00 */
[----:B---3--:R-:W-:-:S04]  /*0940*/  ISETP.NE.U32.AND P0, PT, R8, RZ, PT ;  /* 0x000000ff0800720c */ /* 0x008fc80003f05070 */
[----:B------:R-:W-:-:S13]  /*0950*/  ISETP.NE.AND.EX P0, PT, R9, RZ, PT, P0 ;  /* 0x000000ff0900720c */ /* 0x000fda0003f05300 */
[----:B------:R-:W-:Y:S05]  /*0960*/  @!P0 BRA `(.L_x_5) ;  /* 0x0000000000088947 */ /* 0x000fea0003800000 */
[----:B------:R0:W5:Y:S01]  /*0970*/  LD.E R153, desc[UR36][R8.64] ;  /* 0x0000002408997980 */ /* 0x000162000c101900 */
[----:B------:R-:W-:Y:S05]  /*0980*/  BRA `(.L_x_6) ;  /* 0x0000000000247947 */ /* 0x000fea0003800000 */
.L_x_5:
[----:B------:R-:W-:Y:S02]  /*0990*/  ULDC.64 UR4, c[0x0][0x588] ;  /* 0x0001620000047ab9 */ /* 0x000fe40000000a00 */
[----:B------:R-:W-:-:S04]  /*09a0*/  ISETP.NE.U32.AND P0, PT, RZ, UR4, PT ;  /* 0x00000004ff007c0c */ /* 0x000fc8000bf05070 */
[----:B------:R-:W-:-:S13]  /*09b0*/  ISETP.NE.AND.EX P0, PT, RZ, UR5, PT, P0 ;  /* 0x00000005ff007c0c */ /* 0x000fda000bf05300 */
[----:B------:R-:W-:Y:S05]  /*09c0*/  @!P0 BRA `(.L_x_7) ;  /* 0x00000000000c8947 */ /* 0x000fea0003800000 */
[----:B------:R-:W0:Y:S02]  /*09d0*/  LDC.64 R8, c[0x0][0x588] ;  /* 0x00016200ff087b82 */ /* 0x000e240000000a00 */
[----:B0-----:R1:W5:Y:S01]  /*09e0*/  LDG.E R153, desc[UR36][R8.64] ;  /* 0x0000002408997981 */ /* 0x001362000c1e1900 */
[----:B------:R-:W-:Y:S05]  /*09f0*/  BRA `(.L_x_6) ;  /* 0x0000000000087947 */ /* 0x000fea0003800000 */
.L_x_7:
[----:B------:R-:W-:Y:S02]  /*0a00*/  ULDC UR4, c[0x0][0x580] ;  /* 0x0001600000047ab9 */ /* 0x000fe40000000800 */
[----:B------:R-:W-:-:S07]  /*0a10*/  IMAD.U32 R153, RZ, RZ, UR4 ;  /* 0x00000004ff997e24 */ /* 0x000fce000f8e00ff */
.L_x_6:
[----:B------:R-:W-:Y:S02]  /*0a20*/  ULDC.64 UR4, c[0x0][0x5a0] ;  /* 0x0001680000047ab9 */ /* 0x000fe40000000a00 */
[----:B------:R-:W-:-:S04]  /*0a30*/  ISETP.NE.U32.AND P0, PT, RZ, UR4, PT ;  /* 0x00000004ff007c0c */ /* 0x000fc8000bf05070 */
[----:B------:R-:W-:-:S13]  /*0a40*/  ISETP.NE.AND.EX P0, PT, RZ, UR5, PT, P0 ;  /* 0x00000005ff007c0c */ /* 0x000fda000bf05300 */
[----:B------:R-:W-:Y:S05]  /*0a50*/  @!P0 BRA `(.L_x_8) ;  /* 0x00000000001c8947 */ /* 0x000fea0003800000 */
[----:B01----:R-:W0:Y:S02]  /*0a60*/  LDC.64 R8, c[0x0][0x5a0] ;  /* 0x00016800ff087b82 */ /* 0x003e240000000a00 */
[----:B0-----:R-:W3:Y:S02]  /*0a70*/  LDG.E.64 R8, desc[UR36][R8.64] ;  /* 0x0000002408087981 */ /* 0x001ee4000c1e1b00 */
[----:B---3--:R-:W-:-:S04]  /*0a80*/  ISETP.NE.U32.AND P0, PT, R8, RZ, PT ;  /* 0x000000ff0800720c */ /* 0x008fc80003f05070 */
[----:B------:R-:W-:-:S13]  /*0a90*/  ISETP.NE.AND.EX P0, PT, R9, RZ, PT, P0 ;  /* 0x000000ff0900720c */ /* 0x000fda0003f05300 */
[----:B------:R-:W-:Y:S05]  /*0aa0*/  @!P0 BRA `(.L_x_8) ;  /* 0x0000000000088947 */ /* 0x000fea0003800000 */
[----:B------:R0:W5:Y:S01]  /*0ab0*/  LD.E R154, desc[UR36][R8.64] ;  /* 0x00000024089a7980 */ /* 0x000162000c101900 */
[----:B------:R-:W-:Y:S05]  /*0ac0*/  BRA `(.L_x_9) ;  /* 0x0000000000247947 */ /* 0x000fea0003800000 */
.L_x_8:
[----:B------:R-:W-:Y:S02]  /*0ad0*/  ULDC.64 UR4, c[0x0][0x590] ;  /* 0x0001640000047ab9 */ /* 0x000fe40000000a00 */
[----:B------:R-:W-:-:S04]  /*0ae0*/  ISETP.NE.U32.AND P0, PT, RZ, UR4, PT ;  /* 0x00000004ff007c0c */ /* 0x000fc8000bf05070 */
[----:B------:R-:W-:-:S13]  /*0af0*/  ISETP.NE.AND.EX P0, PT, RZ, UR5, PT, P0 ;  /* 0x00000005ff007c0c */ /* 0x000fda000bf05300 */
[----:B------:R-:W-:Y:S05]  /*0b00*/  @!P0 BRA `(.L_x_10) ;  /* 0x00000000000c8947 */ /* 0x000fea0003800000 */
[----:B01----:R-:W0:Y:S02]  /*0b10*/  LDC.64 R8, c[0x0][0x590] ;  /* 0x00016400ff087b82 */ /* 0x003e240000000a00 */
[----:B0-----:R1:W5:Y:S01]  /*0b20*/  LDG.E R154, desc[UR36][R8.64] ;  /* 0x00000024089a7981 */ /* 0x001362000c1e1900 */
[----:B------:R-:W-:Y:S05]  /*0b30*/  BRA `(.L_x_9) ;  /* 0x0000000000087947 */ /* 0x000fea0003800000 */
.L_x_10:
[----:B------:R-:W-:Y:S02]  /*0b40*/  ULDC UR4, c[0x0][0x584] ;  /* 0x0001610000047ab9 */ /* 0x000fe40000000800 */
[----:B------:R-:W-:-:S07]  /*0b50*/  IMAD.U32 R154, RZ, RZ, UR4 ;  /* 0x00000004ff9a7e24 */ /* 0x000fce000f8e00ff */
.L_x_9:
[----:B------:R-:W3:Y:S01]  /*0b60*/  LDC R2, c[0x0][0x65c] ;  /* 0x00019700ff027b82 */ /* 0x000ee20000000800 */
[----:B------:R-:W-:Y:S01]  /*0b70*/  ULDC UR6, c[0x0][0x28c] ;  /* 0x0000a30000067ab9 */ /* 0x000fe20000000800 */
[----:B------:R-:W-:Y:S01]  /*0b80*/  ISETP.NE.AND P0, PT, R10, 0x2, PT ;  /* 0x000000020a00780c */ /* 0x000fe20003f05270 */
[----:B------:R-:W-:Y:S01]  /*0b90*/  UIADD3 UR6, UR6, 0x7f, URZ ;  /* 0x0000007f06067890 */ /* 0x000fe2000fffe03f */
[----:B01----:R-:W-:Y:S01]  /*0ba0*/  IMAD.U32 R8, RZ, RZ, UR12 ;  /* 0x0000000cff087e24 */ /* 0x003fe2000f8e00ff */
[----:B------:R-:W-:Y:S01]  /*0bb0*/  UMOV UR38, URZ ;  /* 0x0000003f00267c82 */ /* 0x000fe20008000000 */
[----:B------:R-:W-:Y:S01]  /*0bc0*/  IMAD.MOV.U32 R9, RZ, RZ, RZ ;  /* 0x000000ffff097224 */ /* 0x000fe200078e00ff */
[----:B------:R-:W-:Y:S01]  /*0bd0*/  USHF.R.S32.HI UR7, URZ, 0x1f, UR6 ;  /* 0x0000001f3f077899 */ /* 0x000fe20008011406 */
[----:B------:R-:W-:Y:S01]  /*0be0*/  UMOV UR39, URZ ;  /* 0x0000003f00277c82 */ /* 0x000fe20008000000 */
[----:B------:R-:W-:Y:S02]  /*0bf0*/  ULDC.64 UR8, c[0x0][0x650] ;  /* 0x0001940000087ab9 */ /* 0x000fe40000000a00 */
[----:B------:R-:W-:-:S04]  /*0c00*/  ULEA.HI UR7, UR7, UR6, URZ, 0x7 ;  /* 0x0000000607077291 */ /* 0x000fc8000f8f383f */
[----:B------:R-:W-:Y:S01]  /*0c10*/  USHF.R.S32.HI UR40, URZ, 0x7, UR7 ;  /* 0x000000073f287899 */ /* 0x000fe20008011407 */
[----:B---3--:R-:W-:-:S13]  /*0c20*/  ISETP.NE.AND P1, PT, R2, 0x1, PT ;  /* 0x000000010200780c */ /* 0x008fda0003f25270 */
[----:B------:R-:W0:Y:S01]  /*0c30*/  @P1 LDC R19, c[0x0][0x10] ;  /* 0x00000400ff131b82 */ /* 0x000e220000000800 */
[----:B------:R-:W-:Y:S02]  /*0c40*/  @P1 IMAD.MOV.U32 R7, RZ, RZ, RZ ;  /* 0x000000ffff071224 */ /* 0x000fe400078e00ff */
[----:B------:R-:W-:-:S05]  /*0c50*/  @P1 IMAD.MOV.U32 R17, RZ, RZ, RZ ;  /* 0x000000ffff111224 */ /* 0x000fca00078e00ff */
[----:B------:R-:W1:Y:S01]  /*0c60*/  @!P1 LDC R11, c[0x0][0xc] ;  /* 0x00000300ff0b9b82 */ /* 0x000e620000000800 */
[----:B------:R-:W-:Y:S01]  /*0c70*/  ULDC UR4, c[0x0][0xc] ;  /* 0x0000030000047ab9 */ /* 0x000fe20000000800 */
[----:B------:R-:W-:Y:S02]  /*0c80*/  ULDC UR5, c[0x0][0x10] ;  /* 0x0000040000057ab9 */ /* 0x000fe40000000800 */
[----:B------:R-:W-:-:S04]  /*0c90*/  UIMAD.WIDE.U32 UR4, UR4, UR5, URZ ;  /* 0x00000005040472a5 */ /* 0x000fc8000f8e003f */
[----:B------:R-:W3:Y:S01]  /*0ca0*/  LDC R2, c[0x0][0x14] ;  /* 0x00000500ff027b82 */ /* 0x000ee20000000800 */
[----:B0-----:R-:W-:-:S04]  /*0cb0*/  @P1 IMAD.WIDE.U32 R18, R19, UR12, R6 ;  /* 0x0000000c13121c25 */ /* 0x001fc8000f8e0006 */
[----:B------:R-:W-:Y:S02]  /*0cc0*/  @P1 IMAD.IADD R17, R19, 0x1, R17 ;  /* 0x0000000113111824 */ /* 0x000fe400078e0211 */
[----:B-1----:R-:W-:-:S04]  /*0cd0*/  @!P1 IMAD.WIDE.U32 R8, R6, R11, R8 ;  /* 0x0000000b06089225 */ /* 0x002fc800078e0008 */
[----:B------:R-:W-:Y:S02]  /*0ce0*/  @!P1 IMAD.MOV.U32 R18, RZ, RZ, R8 ;  /* 0x000000ffff129224 */ /* 0x000fe400078e0008 */
[----:B------:R-:W-:Y:S02]  /*0cf0*/  @!P1 IMAD.MOV.U32 R17, RZ, RZ, R9 ;  /* 0x000000ffff119224 */ /* 0x000fe400078e0009 */
[----:B---3--:R-:W-:-:S04]  /*0d00*/  IMAD.WIDE.U32 R12, R2, UR4, RZ ;  /* 0x00000004020c7c25 */ /* 0x008fc8000f8e00ff */
[----:B------:R-:W-:Y:S01]  /*0d10*/  IMAD R23, R2, UR5, RZ ;  /* 0x0000000502177c24 */ /* 0x000fe2000f8e02ff */
[----:B------:R0:W-:Y:S03]  /*0d20*/  STL.64 [R1], R12 ;  /* 0x0000000c01007387 */ /* 0x0001e60000100a00 */
[----:B------:R-:W-:Y:S01]  /*0d30*/  IMAD.IADD R23, R13, 0x1, R23 ;  /* 0x000000010d177824 */ /* 0x000fe200078e0217 */
[----:B------:R-:W-:Y:S06]  /*0d40*/  @P0 BRA `(.L_x_11) ;  /* 0x0000000000200947 */ /* 0x000fec0003800000 */
[----:B------:R-:W-:Y:S01]  /*0d50*/  UISETP.GE.U32.AND UP0, UPT, UR40, 0x3, UPT ;  /* 0x000000032800788c */ /* 0x000fe2000bf06070 */
[----:B------:R-:W-:Y:S01]  /*0d60*/  IADD3 R18, P0, R18, R12, RZ ;  /* 0x0000000c12127210 */ /* 0x000fe20007f1e0ff */
[----:B------:R-:W-:Y:S01]  /*0d70*/  UIMAD.WIDE.U32 UR4, UR40, -0x55555555, URZ ;  /* 0xaaaaaaab280478a5 */ /* 0x000fe2000f8e003f */
[----:B------:R-:W-:-:S03]  /*0d80*/  UMOV UR39, URZ ;  /* 0x0000003f00277c82 */ /* 0x000fc60008000000 */
[----:B------:R-:W-:Y:S01]  /*0d90*/  USHF.R.U32.HI UR4, URZ, 0x1, UR5 ;  /* 0x000000013f047899 */ /* 0x000fe20008011605 */
[----:B------:R-:W-:-:S03]  /*0da0*/  IMAD.X R17, R23, 0x1, R17, P0 ;  /* 0x0000000117117824 */ /* 0x000fc600000e0611 */
[----:B------:R-:W-:Y:S02]  /*0db0*/  UIMAD UR38, UR4, -0x3, UR40 ;  /* 0xfffffffd042678a4 */ /* 0x000fe4000f8e0228 */
[----:B------:R-:W-:-:S12]  /*0dc0*/  @UP0 ULOP3.LUT UR39, UR4, 0x1, URZ, 0xc0, !UPT ;  /* 0x0000000104270892 */ /* 0x000fd8000f8ec03f */
.L_x_11:
[----:B------:R-:W-:Y:S01]  /*0dd0*/  ISETP.GE.U32.AND P0, PT, R18, UR8, PT ;  /* 0x0000000812007c0c */ /* 0x000fe2000bf06070 */
[----:B------:R-:W-:Y:S01]  /*0de0*/  IMAD.MOV.U32 R19, RZ, RZ, -0x1 ;  /* 0xffffffffff137424 */ /* 0x000fe200078e00ff */
[----:B------:R-:W-:Y:S01]  /*0df0*/  PRMT R8, RZ, 0x7610, R8 ;  /* 0x00007610ff087816 */ /* 0x000fe20000000008 */
[----:B------:R-:W-:Y:S01]  /*0e00*/  IMAD.MOV.U32 R22, RZ, RZ, -0x1 ;  /* 0xffffffffff167424 */ /* 0x000fe200078e00ff */
[----:B------:R-:W-:Y:S01]  /*0e10*/  ISETP.GE.U32.AND.EX P0, PT, R17, UR9, PT, P0 ;  /* 0x0000000911007c0c */ /* 0x000fe2000bf06100 */
[----:B------:R-:W-:-:S12]  /*0e20*/  IMAD.MOV.U32 R2, RZ, RZ, -0x1 ;  /* 0xffffffffff027424 */ /* 0x000fd800078e00ff */
[----:B------:R-:W-:Y:S05]  /*0e30*/  @P0 BRA `(.L_x_12) ;  /* 0x00000004002c0947 */ /* 0x000fea0003800000 */
[----:B------:R-:W1:Y:S01]  /*0e40*/  LDC.64 R26, c[0x0][0x628] ;  /* 0x00018a00ff1a7b82 */ /* 0x000e620000000a00 */
[----:B------:R-:W-:Y:S02]  /*0e50*/  IMAD.MOV.U32 R8, RZ, RZ, R18 ;  /* 0x000000ffff087224 */ /* 0x000fe400078e0012 */
[----:B------:R-:W-:-:S05]  /*0e60*/  IMAD.MOV.U32 R9, RZ, RZ, R17 ;  /* 0x000000ffff097224 */ /* 0x000fca00078e0011 */
[----:B------:R-:W3:Y:S08]  /*0e70*/  LDC R2, c[0x0][0x630] ;  /* 0x00018c00ff027b82 */ /* 0x000ef00000000800 */
[----:B------:R-:W4:Y:S01]  /*0e80*/  LDC.64 R28, c[0x0][0x620] ;  /* 0x00018800ff1c7b82 */ /* 0x000f220000000a00 */
[----:B-1----:R-:W-:-:S04]  /*0e90*/  ISETP.NE.U32.AND P0, PT, R26, RZ, PT ;  /* 0x000000ff1a00720c */ /* 0x002fc80003f05070 */
[----:B------:R-:W-:-:S13]  /*0ea0*/  ISETP.NE.AND.EX P0, PT, R27, RZ, PT, P0 ;  /* 0x000000ff1b00720c */ /* 0x000fda0003f05300 */
[----:B---34-:R-:W-:Y:S05]  /*0eb0*/  @!P0 BRA `(.L_x_13) ;  /* 0x0000000000288947 */ /* 0x018fea0003800000 */
[----:B0-----:R-:W0:Y:S02]  /*0ec0*/  LDC R13, c[0x0][0x634] ;  /* 0x00018d00ff0d7b82 */ /* 0x001e240000000800 */
[----:B0-----:R-:W-:-:S05]  /*0ed0*/  IADD3 R13, P0, R18, R13, RZ ;  /* 0x0000000d120d7210 */ /* 0x001fca0007f1e0ff */
[----:B------:R-:W-:-:S04]  /*0ee0*/  IMAD.X R15, RZ, RZ, R17, P0 ;  /* 0x000000ffff0f7224 */ /* 0x000fc800000e0611 */
[----:B------:R-:W-:-:S04]  /*0ef0*/  IMAD.WIDE.U32 R8, R15, R26, RZ ;  /* 0x0000001a0f087225 */ /* 0x000fc800078e00ff */
[----:B------:R-:W-:-:S04]  /*0f00*/  IMAD.WIDE.U32 R10, P0, R13, R27, R8 ;  /* 0x0000001b0d0a7225 */ /* 0x000fc80007800008 */
[----:B------:R-:W-:-:S04]  /*0f10*/  IMAD.WIDE.U32 R8, R13, R26, RZ ;  /* 0x0000001a0d087225 */ /* 0x000fc800078e00ff */
[----:B------:R-:W-:Y:S01]  /*0f20*/  IMAD.X R13, RZ, RZ, RZ, P0 ;  /* 0x000000ffff0d7224 */ /* 0x000fe200000e06ff */
[----:B------:R-:W-:Y:S01]  /*0f30*/  IADD3 RZ, P0, R9, R10, RZ ;  /* 0x0000000a09ff7210 */ /* 0x000fe20007f1e0ff */
[----:B------:R-:W-:-:S04]  /*0f40*/  IMAD.MOV.U32 R12, RZ, RZ, R11 ;  /* 0x000000ffff0c7224 */ /* 0x000fc800078e000b */
[----:B------:R-:W-:-:S08]  /*0f50*/  IMAD.WIDE.U32.X R8, R15, R27, R12, P0 ;  /* 0x0000001b0f087225 */ /* 0x000fd000000e040c */
.L_x_13:
[----:B------:R-:W1:Y:S01]  /*0f60*/  LDC.64 R32, c[0x0][0x640] ;  /* 0x00019000ff207b82 */ /* 0x000e620000000a00 */
[-C--:B------:R-:W-:Y:S01]  /*0f70*/  SHF.R.U64 R30, R8, R2.reuse, R9 ;  /* 0x00000002081e7219 */ /* 0x080fe20000001209 */
[----:B------:R-:W-:Y:S01]  /*0f80*/  IMAD.MOV.U32 R19, RZ, RZ, R17 ;  /* 0x000000ffff137224 */ /* 0x000fe200078e0011 */
[----:B------:R-:W-:Y:S02]  /*0f90*/  SHF.R.U32.HI R2, RZ, R2, R9 ;  /* 0x00000002ff027219 */ /* 0x000fe40000011609 */
[----:B------:R-:W-:-:S03]  /*0fa0*/  IADD3 R11, P0, RZ, -R30, RZ ;  /* 0x8000001eff0b7210 */ /* 0x000fc60007f1e0ff */
[----:B------:R-:W3:Y:S02]  /*0fb0*/  LDC R10, c[0x0][0x618] ;  /* 0x00018600ff0a7b82 */ /* 0x000ee40000000800 */
[----:B------:R-:W-:-:S04]  /*0fc0*/  IMAD.X R9, RZ, RZ, ~R2, P0 ;  /* 0x000000ffff097224 */ /* 0x000fc800000e0e02 */
[-C--:B------:R-:W-:Y:S02]  /*0fd0*/  IMAD R2, R9, R28.reuse, RZ ;  /* 0x0000001c09027224 */ /* 0x080fe400078e02ff */
[----:B0-----:R-:W0:Y:S01]  /*0fe0*/  LDC R13, c[0x0][0x608] ;  /* 0x00018200ff0d7b82 */ /* 0x001e220000000800 */
[----:B------:R-:W-:-:S04]  /*0ff0*/  IMAD.WIDE.U32 R8, R11, R28, R18 ;  /* 0x0000001c0b087225 */ /* 0x000fc800078e0012 */
[----:B------:R-:W-:Y:S02]  /*1000*/  IMAD R11, R11, R29, R2 ;  /* 0x0000001d0b0b7224 */ /* 0x000fe400078e0202 */
[----:B------:R-:W-:Y:S01]  /*1010*/  IMAD.MOV.U32 R2, RZ, RZ, -0x1 ;  /* 0xffffffffff027424 */ /* 0x000fe200078e00ff */
[----:B------:R-:W4:Y:S01]  /*1020*/  LDC R31, c[0x0][0x658] ;  /* 0x00019600ff1f7b82 */ /* 0x000f220000000800 */
[----:B------:R-:W-:Y:S01]  /*1030*/  IMAD.IADD R9, R9, 0x1, R11 ;  /* 0x0000000109097824 */ /* 0x000fe200078e020b */
[----:B-1----:R-:W-:Y:S01]  /*1040*/  ISETP.NE.U32.AND P0, PT, R32, RZ, PT ;  /* 0x000000ff2000720c */ /* 0x002fe20003f05070 */
[----:B------:R-:W-:-:S03]  /*1050*/  IMAD.MOV.U32 R28, RZ, RZ, 0x1 ;  /* 0x00000001ff1c7424 */ /* 0x000fc600078e00ff */
[----:B------:R-:W-:Y:S02]  /*1060*/  ISETP.NE.AND.EX P0, PT, R33, RZ, PT, P0 ;  /* 0x000000ff2100720c */ /* 0x000fe40003f05300 */
[----:B------:R-:W1:Y:S01]  /*1070*/  LDC R27, c[0x0][0x600] ;  /* 0x00018000ff1b7b82 */ /* 0x000e620000000800 */
[-CC-:B---3--:R-:W-:Y:S02]  /*1080*/  SHF.R.U64 R25, R8, R10.reuse, R9.reuse ;  /* 0x0000000a08197219 */ /* 0x188fe40000001209 */
[----:B------:R-:W-:-:S05]  /*1090*/  SHF.R.U32.HI R8, RZ, R10, R9 ;  /* 0x0000000aff087219 */ /* 0x000fca0000011609 */
[----:B------:R-:W3:Y:S01]  /*10a0*/  LDC R22, c[0x0][0x648] ;  /* 0x00019200ff167b82 */ /* 0x000ee20000000800 */
[-CC-:B0-----:R-:W-:Y:S02]  /*10b0*/  SHF.R.U64 R34, R25, R13.reuse, R8.reuse ;  /* 0x0000000d19227219 */ /* 0x181fe40000001208 */
[----:B------:R-:W-:-:S05]  /*10c0*/  SHF.R.U32.HI R8, RZ, R13, R8 ;  /* 0x0000000dff087219 */ /* 0x000fca0000011608 */
[----:B------:R-:W0:Y:S01]  /*10d0*/  LDC R26, c[0x0][0x638] ;  /* 0x00018e00ff1a7b82 */ /* 0x000e220000000800 */
[-CC-:B----4-:R-:W-:Y:S02]  /*10e0*/  SHF.R.U64 R36, R34, R31.reuse, R8.reuse ;  /* 0x0000001f22247219 */ /* 0x190fe40000001208 */
[-C--:B------:R-:W-:Y:S02]  /*10f0*/  SHF.L.U32 R2, R2, R31.reuse, RZ ;  /* 0x0000001f02027219 */ /* 0x080fe400000006ff */
[----:B------:R-:W-:Y:S01]  /*1100*/  SHF.R.U32.HI R9, RZ, R31, R8 ;  /* 0x0000001fff097219 */ /* 0x000fe20000011608 */
[----:B------:R-:W-:Y:S01]  /*1110*/  IMAD.MOV.U32 R8, RZ, RZ, R36 ;  /* 0x000000ffff087224 */ /* 0x000fe200078e0024 */
[----:B------:R-:W-:Y:S01]  /*1120*/  LOP3.LUT R15, RZ, R2, RZ, 0x33, !PT ;  /* 0x00000002ff0f7212 */ /* 0x000fe200078e33ff */
[----:B------:R-:W4:Y:S01]  /*1130*/  LDC R29, c[0x0][0x610] ;  /* 0x00018400ff1d7b82 */ /* 0x000f220000000800 */
[----:B------:R-:W-:Y:S05]  /*1140*/  @!P0 BRA `(.L_x_14) ;  /* 0x0000000000288947 */ /* 0x000fea0003800000 */
[----:B------:R-:W2:Y:S02]  /*1150*/  LDC R13, c[0x0][0x64c] ;  /* 0x00019300ff0d7b82 */ /* 0x000ea40000000800 */
[----:B--2---:R-:W-:-:S05]  /*1160*/  IADD3 R13, P0, R36, R13, RZ ;  /* 0x0000000d240d7210 */ /* 0x004fca0007f1e0ff */
        /* <DEDUP_REMOVED lines=8> */
.L_x_14:
[----:B---3--:R-:W-:Y:S01]  /*11f0*/  SHF.R.U64 R7, R8, R22, R9 ;  /* 0x0000001608077219 */ /* 0x008fe20000001209 */
[----:B-1----:R-:W-:Y:S01]  /*1200*/  VIADD R8, R27, 0xffffffff ;  /* 0xffffffff1b087836 */ /* 0x002fe20000000000 */
[----:B------:R-:W-:Y:S01]  /*1210*/  SHF.L.U32 R2, R28, R31, RZ ;  /* 0x0000001f1c027219 */ /* 0x000fe200000006ff */
[----:B------:R-:W-:Y:S01]  /*1220*/  @P1 IMAD R20, R21, R24, R6 ;  /* 0x0000001815141224 */ /* 0x000fe200078e0206 */
[----:B------:R-:W-:Y:S01]  /*1230*/  LOP3.LUT R15, R34, R15, RZ, 0xc0, !PT ;  /* 0x0000000f220f7212 */ /* 0x000fe200078ec0ff */
[----:B------:R-:W-:Y:S01]  /*1240*/  IMAD.MOV R9, RZ, RZ, -R7 ;  /* 0x000000ffff097224 */ /* 0x000fe200078e0a07 */
[----:B------:R-:W-:Y:S01]  /*1250*/  LOP3.LUT R8, R25, R8, RZ, 0xc0, !PT ;  /* 0x0000000819087212 */ /* 0x000fe200078ec0ff */
[----:B------:R-:W-:Y:S02]  /*1260*/  IMAD.MOV.U32 R6, RZ, RZ, 0x1 ;  /* 0x00000001ff067424 */ /* 0x000fe400078e00ff */
[----:B------:R-:W-:Y:S02]  /*1270*/  IMAD R15, R2, R7, R15 ;  /* 0x00000007020f7224 */ /* 0x000fe400078e020f */
[----:B0-----:R-:W-:-:S02]  /*1280*/  IMAD R2, R9, R26, R36 ;  /* 0x0000001a09027224 */ /* 0x001fc400078e0224 */
[----:B----4-:R-:W-:Y:S02]  /*1290*/  IMAD R19, R15, R29, R20 ;  /* 0x0000001d0f137224 */ /* 0x010fe400078e0214 */
[--C-:B------:R-:W-:Y:S01]  /*12a0*/  IMAD R2, R2, R27, R8.reuse ;  /* 0x0000001b02027224 */ /* 0x100fe200078e0208 */
[----:B------:R-:W-:-:S04]  /*12b0*/  PRMT R8, R6, 0x7610, R8 ;  /* 0x0000761006087816 */ /* 0x000fc80000000008 */
[----:B------:R-:W-:Y:S02]  /*12c0*/  SEL R22, R2, R19, !P1 ;  /* 0x0000001302167207 */ /* 0x000fe40004800000 */
[----:B------:R-:W-:Y:S01]  /*12d0*/  SEL R19, R19, R2, !P1 ;  /* 0x0000000213137207 */ /* 0x000fe20004800000 */
[----:B------:R-:W-:-:S07]  /*12e0*/  IMAD.MOV.U32 R2, RZ, RZ, R30 ;  /* 0x000000ffff027224 */ /* 0x000fce00078e001e */
.L_x_12:
[----:B------:R-:W-:Y:S05]  /*12f0*/  @!P3 BRA `(.L_x_15) ;  /* 0x00000000000cb947 */ /* 0x000fea0003800000 */
[----:B------:R-:W-:Y:S01]  /*1300*/  UCGABAR_WAIT ;  /* 0x0000000000007dc7 */ /* 0x000fe20008000000 */
[----:B------:R-:W-:Y:S01]  /*1310*/  CCTL.IVALL ;  /* 0x00000000ff00798f */ /* 0x000fe20002000000 */
[----:B------:R-:W-:Y:S05]  /*1320*/  BRA `(.L_x_16) ;  /* 0x0000000000047947 */ /* 0x000fea0003800000 */
.L_x_15:
[----:B------:R-:W-:Y:S06]  /*1330*/  BAR.SYNC.DEFER_BLOCKING 0x0 ;  /* 0x0000000000007b1d */ /* 0x000fec0000010000 */
.L_x_16:
[----:B------:R-:W-:Y:S05]  /*1340*/  @!P2 BRA `(.L_x_17) ;  /* 0x00000094008ca947 */ /* 0x000fea0003800000 */
[----:B------:R-:W-:-:S13]  /*1350*/  ISETP.GT.U32.AND P0, PT, R35, 0x1, PT ;  /* 0x000000012300780c */ /* 0x000fda0003f04070 */
[----:B------:R-:W-:Y:S05]  /*1360*/  @P0 EXIT ;  /* 0x000000000000094d */ /* 0x000fea0003800000 */
.L_x_18:
[----:B------:R-:W-:-:S08]  /*1370*/  NOP ;  /* 0x0000000000007918 */ /* 0x000fd00000000000 */
[----:B------:R-:W1:Y:S02]  /*1380*/  USETMAXREG.TRY_ALLOC.CTAPOOL UP0, 0xe8 ;  /* 0x000000e8000079c8 */ /* 0x000e640008000600 */
[----:B-1----:R-:W-:-:S13]  /*1390*/  PLOP3.LUT P0, PT, PT, PT, UP0, 0x80, 0x0 ;  /* 0x000000000000781c */ /* 0x002fda0003f0f008 */
[----:B------:R-:W-:Y:S05]  /*13a0*/  @!P0 BRA `(.L_x_18) ;  /* 0xfffffffc00f08947 */ /* 0x000fea000383ffff */
[----:B------:R-:W-:-:S13]  /*13b0*/  LOP3.LUT P0, RZ, R8, 0xff, RZ, 0xc0, !PT ;  /* 0x000000ff08ff7812 */ /* 0x000fda000780c0ff */
[----:B------:R-:W-:Y:S05]  /*13c0*/  @!P0 EXIT ;  /* 0x000000000000894d */ /* 0x000fea0003800000 */
[----:B------:R-:W1:Y:S01]  /*13d0*/  S2UR UR4, SR_CgaCtaId ;  /* 0x00000000000479c3 */ /* 0x000e620000008800 */
[----:B--2---:R-:W-:Y:S01]  /*13e0*/  VIADD R0, R0, 0xffffffff ;  /* 0xffffffff00007836 */ /* 0x004fe20000000000 */
[CC--:B------:R-:W-:Y:S01]  /*13f0*/  LEA.HI R4, R14.reuse, R3.reuse, RZ, 0x2 ;  /* 0x000000030e047211 */ /* 0x0c0fe200078f10ff */
[----:B------:R-:W-:Y:S01]  /*1400*/  UMOV UR41, 0x400 ;  /* 0x0000040000297882 */ /* 0x000fe20000000000 */
[----:B------:R-:W-:Y:S01]  /*1410*/  LEA.HI R14, R14, R3, RZ, 0x5 ;  /* 0x000000030e0e7211 */ /* 0x000fe200078f28ff */
[----:B------:R-:W-:Y:S01]  /*1420*/  UISETP.LT.AND UP0, UPT, UR40, 0x1, UPT ;  /* 0x000000012800788c */ /* 0x000fe2000bf01270 */
[----:B------:R-:W-:Y:S01]  /*1430*/  R2UR UR42, R0 ;  /* 0x00000000002a72ca */ /* 0x000fe200000e0000 */
[----:B------:R-:W-:Y:S01]  /*1440*/  USHF.L.U32 UR44, UR40, 0x1, URZ ;  /* 0x00000001282c7899 */ /* 0x000fe2000800063f */
[--C-:B------:R-:W-:Y:S01]  /*1450*/  SHF.R.S32.HI R156, RZ, 0x2, R4.reuse ;  /* 0x00000002ff9c7819 */ /* 0x100fe20000011404 */
[----:B------:R-:W-:Y:S01]  /*1460*/  USEL UR43, UR40, 0x1, UP0 ;  /* 0x00000001282b7887 */ /* 0x000fe20008000000 */
[----:B------:R-:W-:-:S02]  /*1470*/  SHF.R.S32.HI R5, RZ, 0x1f, R4 ;  /* 0x0000001fff057819 */ /* 0x000fc40000011404 */
[----:B------:R-:W-:Y:S01]  /*1480*/  LOP3.LUT R158, R4, 0xfffffffc, RZ, 0xc0, !PT ;  /* 0xfffffffc049e7812 */ /* 0x000fe200078ec0ff */
[----:B------:R-:W-:Y:S01]  /*1490*/  UIADD3 UR43, -UR43, UR40, URZ ;  /* 0x000000282b2b7290 */ /* 0x000fe2000fffe13f */
[----:B------:R-:W-:Y:S02]  /*14a0*/  LEA.HI R5, R5, R156, RZ, 0x3 ;  /* 0x0000009c05057211 */ /* 0x000fe400078f18ff */
[----:B------:R-:W-:Y:S01]  /*14b0*/  ISETP.NE.AND P0, PT, R0, RZ, PT ;  /* 0x000000ff0000720c */ /* 0x000fe20003f05270 */
[----:B------:R-:W-:Y:S01]  /*14c0*/  IMAD.IADD R158, R3, 0x1, -R158 ;  /* 0x00000001039e7824 */ /* 0x000fe200078e0a9e */
[----:B------:R-:W-:Y:S01]  /*14d0*/  LOP3.LUT R5, R5, 0xfffffff8, RZ, 0xc0, !PT ;  /* 0xfffffff805057812 */ /* 0x000fe200078ec0ff */
[----:B------:R-:W-:Y:S01]  /*14e0*/  USHF.L.U32 UR42, UR42, 0x3, URZ ;  /* 0x000000032a2a7899 */ /* 0x000fe2000800063f */
[----:B------:R-:W-:Y:S02]  /*14f0*/  LOP3.LUT R174, R16, 0x1, RZ, 0xfc, !PT ;  /* 0x0000000110ae7812 */ /* 0x000fe400078efcff */
[----:B------:R-:W-:Y:S01]  /*1500*/  SEL R175, RZ, 0x1, P0 ;  /* 0x00000001ffaf7807 */ /* 0x000fe20000000000 */
[----:B------:R-:W-:Y:S01]  /*1510*/  IMAD.IADD R156, R156, 0x1, -R5 ;  /* 0x000000019c9c7824 */ /* 0x000fe200078e0a05 */
[----:B-1----:R-:W-:Y:S01]  /*1520*/  ULEA UR41, UR4, UR41, 0x18 ;  /* 0x0000002904297291 */ /* 0x002fe2000f8ec03f */
[----:B------:R-:W-:Y:S01]  /*1530*/  SHF.R.S32.HI R5, RZ, 0x5, R14 ;  /* 0x00000005ff057819 */ /* 0x000fe2000001140e */
[----:B------:R-:W-:Y:S01]  /*1540*/  IMAD.U32 R160, RZ, RZ, UR42 ;  /* 0x0000002affa07e24 */ /* 0x000fe2000f8e00ff */
[----:B------:R-:W-:Y:S01]  /*1550*/  ULDC UR4, c[0x0][0x284] ;  /* 0x0000a10000047ab9 */ /* 0x000fe20000000800 */
[----:B------:R-:W-:Y:S01]  /*1560*/  UIADD3 UR45, UR41, 0x40, URZ ;  /* 0x00000040292d7890 */ /* 0x000fe2000fffe03f */
[--C-:B------:R-:W-:Y:S01]  /*1570*/  SHF.R.S32.HI R157, RZ, 0x1f, R156.reuse ;  /* 0x0000001fff9d7819 */ /* 0x100fe2000001149c */
[----:B------:R-:W-:Y:S01]  /*1580*/  IMAD R163, R5, -0x10, -R156 ;  /* 0xfffffff005a37824 */ /* 0x000fe200078e0a9c */
[----:B------:R-:W-:-:S02]  /*1590*/  LOP3.LUT R162, R160, 0x8, RZ, 0xc0, !PT ;  /* 0x00000008a0a27812 */ /* 0x000fc400078ec0ff */
[----:B------:R-:W-:Y:S01]  /*15a0*/  LOP3.LUT R160, R160, 0x8, RZ, 0xc, !PT ;  /* 0x00000008a0a07812 */ /* 0x000fe200078e0cff */
[----:B------:R-:W-:Y:S01]  /*15b0*/  IMAD.U32 R159, RZ, RZ, UR45 ;  /* 0x0000002dff9f7e24 */ /* 0x000fe2000f8e00ff */
[----:B------:R-:W-:Y:S01]  /*15c0*/  LOP3.LUT R162, R162, 0x18, RZ, 0x3c, !PT ;  /* 0x00000018a2a27812 */ /* 0x000fe200078e3cff */
[----:B------:R-:W-:-:S04]  /*15d0*/  IMAD.WIDE R156, R5, 0x10, R156 ;  /* 0x00000010059c7825 */ /* 0x000fc800078e029c */
[----:B------:R-:W-:Y:S02]  /*15e0*/  VIADD R161, R159, UR42 ;  /* 0x0000002a9fa17c36 */ /* 0x000fe40008000000 */
[----:B------:R-:W-:-:S07]  /*15f0*/  VIADD R163, R163, UR4 ;  /* 0x00000004a3a37c36 */ /* 0x000fce0008000000 */
.L_x_294:
[----:B------:R-:W-:Y:S01]  /*1600*/  SHF.L.U32 R0, R175, 0x1f, RZ ;  /* 0x0000001faf007819 */ /* 0x000fe200000006ff */
[----:B------:R-:W-:Y:S02]  /*1610*/  ULDC UR4, c[0x0][0x28c] ;  /* 0x0000a30000047ab9 */ /* 0x000fe40000000800 */
[----:B------:R-:W-:Y:S01]  /*1620*/  ISETP.LT.AND P1, PT, RZ, UR4, PT ;  /* 0x00000004ff007c0c */ /* 0x000fe2000bf21270 */
[----:B------:R-:W1:Y:S02]  /*1630*/  SYNCS.PHASECHK.TRANS64.TRYWAIT P0, [R159+UR42], R0 ;  /* 0x000000009f0075a7 */ /* 0x000e64000800016a */
[----:B-1-34-:R-:W-:Y:S10]  /*1640*/  @!P0 BRA `(.L_x_19) ;  /* 0x000000a000ec8947 */ /* 0x01aff40003800000 */
.L_x_315:
[----:B------:R-:W-:Y:S05]  /*1650*/  @P1 BRA `(.L_x_20) ;  /* 0x0000000000401947 */ /* 0x000fea0003800000 */
[----:B-1----:R-:W-:Y:S01]  /*1660*/  MOV R0, 0x0 ;  /* 0x0000000000007802 */ /* 0x002fe20000000f00 */
[----:B------:R-:W-:Y:S01]  /*1670*/  ULDC.64 UR4, c[0x4][0x68] ;  /* 0x01001a0000047ab9 */ /* 0x000fe20000000a00 */
[----:B------:R-:W-:Y:S01]  /*1680*/  ULDC.64 UR6, c[0x4][0x8] ;  /* 0x0100020000067ab9 */ /* 0x000fe20000000a00 */
[----:B------:R-:W-:Y:S01]  /*1690*/  IMAD.U32 R4, RZ, RZ, UR4 ;  /* 0x00000004ff047e24 */ /* 0x000fe2000f8e00ff */
[----:B------:R1:W2:Y:S01]  /*16a0*/  LDC.64 R14, c[0x4][R0] ;  /* 0x01000000000e7b82 */ /* 0x0002a20000000a00 */
[----:B------:R-:W-:Y:S01]  /*16b0*/  IMAD.U32 R5, RZ, RZ, UR5 ;  /* 0x00000005ff057e24 */ /* 0x000fe2000f8e00ff */
[----:B------:R-:W-:Y:S01]  /*16c0*/  ULDC.64 UR4, c[0x4][0x70] ;  /* 0x01001c0000047ab9 */ /* 0x000fe20000000a00 */
[----:B------:R-:W-:Y:S02]  /*16d0*/  IMAD.U32 R10, RZ, RZ, UR6 ;  /* 0x00000006ff0a7e24 */ /* 0x000fe4000f8e00ff */
[----:B------:R-:W-:Y:S02]  /*16e0*/  IMAD.U32 R6, RZ, RZ, UR4 ;  /* 0x00000004ff067e24 */ /* 0x000fe4000f8e00ff */
[----:B------:R-:W-:-:S02]  /*16f0*/  IMAD.U32 R7, RZ, RZ, UR5 ;  /* 0x00000005ff077e24 */ /* 0x000fc4000f8e00ff */
[----:B------:R-:W-:Y:S02]  /*1700*/  IMAD.U32 R11, RZ, RZ, UR7 ;  /* 0x00000007ff0b7e24 */ /* 0x000fe4000f8e00ff */
[----:B------:R-:W-:Y:S02]  /*1710*/  IMAD.MOV.U32 R8, RZ, RZ, 0x1e1 ;  /* 0x000001e1ff087424 */ /* 0x000fe400078e00ff */
[----:B0-----:R-:W-:Y:S02]  /*1720*/  IMAD.MOV.U32 R12, RZ, RZ, 0x1 ;  /* 0x00000001ff0c7424 */ /* 0x001fe400078e00ff */
[----:B-1----:R-:W-:-:S07]  /*1730*/  IMAD.MOV.U32 R13, RZ, RZ, RZ ;  /* 0x000000ffff0d7224 */ /* 0x002fce00078e00ff */
[----:B------:R-:W-:-:S07]  /*1740*/  LEPC R20, `(.L_x_20) ;  /* 0x000000001014794e */ /* 0x000fce0000000000 */
[----:B--2--5:R-:W-:Y:S05]  /*1750*/  CALL.ABS.NOINC R14 ;  /* 0x000000000e007343 */ /* 0x024fea0003c00000 */
.L_x_20:
[----:B------:R-:W-:-:S13]  /*1760*/  ISETP.NE.AND P0, PT, R174, 0x3, PT ;  /* 0x00000003ae00780c */ /* 0x000fda0003f05270 */
[----:B------:R-:W-:Y:S05]  /*1770*/  @!P0 BRA `(.L_x_21) ;  /* 0x0000000000048947 */ /* 0x000fea0003800000 */
[----:B------:R-:W-:Y:S01]  /*1780*/  BPT.TRAP 0x1 ;  /* 0x000000040000795c */ /* 0x000fe20000300000 */
.L_x_21:
[----:B------:R-:W-:Y:S02]  /*1790*/  IMAD.U32 R3, RZ, RZ, UR38 ;  /* 0x00000026ff037e24 */ /* 0x000fe4000f8e00ff */
[----:B-1----:R-:W-:-:S03]  /*17a0*/  IMAD.U32 R0, RZ, RZ, UR39 ;  /* 0x00000027ff007e24 */ /* 0x002fc6000f8e00ff */
[----:B------:R-:W-:Y:S02]  /*17b0*/  LEA R3, R3, UR41, 0x3 ;  /* 0x0000002903037c11 */ /* 0x000fe4000f8e18ff */
[----:B------:R-:W-:-:S04]  /*17c0*/  SHF.L.U32 R0, R0, 0x1f, RZ ;  /* 0x0000001f00007819 */ /* 0x000fc800000006ff */
[----:B------:R1:W2:Y:S01]  /*17d0*/  SYNCS.PHASECHK.TRANS64.TRYWAIT P1, [R3+URZ], R0 ;  /* 0x00000000030075a7 */ /* 0x0002a2000802017f */
[----:B------:R-:W-:Y:S05]  /*17e0*/  @!P0 BRA `(.L_x_22) ;  /* 0x0000000000048947 */ /* 0x000fea0003800000 */
[----:B------:R-:W-:Y:S01]  /*17f0*/  BPT.TRAP 0x1 ;  /* 0x000000040000795c */ /* 0x000fe20000300000 */
.L_x_22:
[----:B------:R-:W-:-:S05]  /*1800*/  IMAD.U32 R4, RZ, RZ, UR43 ;  /* 0x0000002bff047e24 */ /* 0x000fca000f8e00ff */
[----:B------:R-:W-:Y:S01]  /*1810*/  ISETP.GE.AND P2, PT, R4, 0x1, PT ;  /* 0x000000010400780c */ /* 0x000fe20003f46270 */
[----:B--2---:R-:W-:-:S12]  /*1820*/  @P1 BRA `(.L_x_23) ;  /* 0x0000000000081947 */ /* 0x004fd80003800000 */
[----:B------:R-:W2:Y:S02]  /*1830*/  SYNCS.PHASECHK.TRANS64.TRYWAIT P1, [R3+URZ], R0 ;  /* 0x00000000030075a7 */ /* 0x000ea4000802017f */
[----:B--2---:R-:W-:Y:S05]  /*1840*/  @!P1 BRA `(.L_x_24) ;  /* 0x000000a000809947 */ /* 0x004fea0003800000 */
.L_x_23:
[----:B------:R-:W-:Y:S05]  /*1850*/  WARPSYNC.ALL ;  /* 0x0000000000007948 */ /* 0x000fea0003800000 */
[----:B------:R-:W-:Y:S01]  /*1860*/  UIADD3 UR4, UR41, 0x100, URZ ;  /* 0x0000010029047890 */ /* 0x000fe2000fffe03f */
[----:B------:R-:W-:Y:S01]  /*1870*/  WARPGROUP.ARRIVE ;  /* 0x00000000000079c5 */ /* 0x000fe20000000000 */
[----:B------:R-:W-:Y:S02]  /*1880*/  UIADD3 UR5, UR41, 0xc100, URZ ;  /* 0x0000c10029057890 */ /* 0x000fe4000fffe03f */
[----:B------:R-:W-:Y:S02]  /*1890*/  USHF.R.U32.HI UR4, URZ, 0x4, UR4 ;  /* 0x000000043f047899 */ /* 0x000fe40008011604 */
[----:B------:R-:W-:-:S02]  /*18a0*/  USHF.R.U32.HI UR5, URZ, 0x4, UR5 ;  /* 0x000000043f057899 */ /* 0x000fc40008011605 */
[----:B------:R-:W-:Y:S02]  /*18b0*/  ULOP3.LUT UR4, UR4, 0x3fff, URZ, 0xc0, !UPT ;  /* 0x00003fff04047892 */ /* 0x000fe4000f8ec03f */
[----:B------:R-:W-:Y:S02]  /*18c0*/  ULOP3.LUT UR5, UR5, 0x3fff, URZ, 0xc0, !UPT ;  /* 0x00003fff05057892 */ /* 0x000fe4000f8ec03f */
[----:B------:R-:W-:Y:S02]  /*18d0*/  ULOP3.LUT UR4, UR4, 0x10000, URZ, 0xfc, !UPT ;  /* 0x0001000004047892 */ /* 0x000fe4000f8efc3f */
[----:B------:R-:W-:Y:S02]  /*18e0*/  ULOP3.LUT UR5, UR5, 0x10000, URZ, 0xfc, !UPT ;  /* 0x0001000005057892 */ /* 0x000fe4000f8efc3f */
[----:B------:R-:W-:Y:S02]  /*18f0*/  ULEA UR6, UR38, UR4, 0xa ;  /* 0x0000000426067291 */ /* 0x000fe4000f8e503f */
[----:B------:R-:W-:Y:S01]  /*1900*/  ULEA UR7, UR38, UR5, 0xc ;  /* 0x0000000526077291 */ /* 0x000fe2000f8e603f */
[----:B------:R-:W-:Y:S01]  /*1910*/  UMOV UR9, 0x40000040 ;  /* 0x4000004000097882 */ /* 0x000fe20000000000 */
[----:B------:R-:W-:-:S03]  /*1920*/  UMOV UR11, 0x40000040 ;  /* 0x40000040000b7882 */ /* 0x000fc60000000000 */
[----:B------:R-:W-:Y:S02]  /*1930*/  UMOV UR8, UR6 ;  /* 0x0000000600087c82 */ /* 0x000fe40008000000 */
[----:B------:R-:W-:Y:S02]  /*1940*/  UMOV UR10, UR7 ;  /* 0x00000007000a7c82 */ /* 0x000fe40008000000 */
[----:B------:R-:W-:Y:S01]  /*1950*/  HGMMA.64x256x16.F32 R24, gdesc[UR8], RZ, !UPT, gsb0 ;  /* 0x03e00000081879f0 */ /* 0x000fe2000c0008ff */
[----:B------:R-:W-:Y:S02]  /*1960*/  UIADD3 UR8, UR6, 0x2, URZ ;  /* 0x0000000206087890 */ /* 0x000fe4000fffe03f */
[----:B------:R-:W-:Y:S01]  /*1970*/  UIADD3 UR10, UR7, 0x2, URZ ;  /* 0x00000002070a7890 */ /* 0x000fe2000fffe03f */
[----:B------:R-:W-:Y:S01]  /*1980*/  UMOV UR9, 0x40000040 ;  /* 0x4000004000097882 */ /* 0x000fe20000000000 */
[----:B------:R-:W-:Y:S01]  /*1990*/  UMOV UR11, 0x40000040 ;  /* 0x40000040000b7882 */ /* 0x000fe20000000000 */
[----:B------:R-:W-:-:S02]  /*19a0*/  WARPGROUP.DEPBAR.LE gsb0, 0x0 ;  /* 0x00008000000079c5 */ /* 0x000fc40000010000 */
[----:B------:R-:W-:-:S15]  /*19b0*/  WARPGROUP.ARRIVE ;  /* 0x00000000000079c5 */ /* 0x000fde0000000000 */
[----:B------:R-:W-:-:S05]  /*19c0*/  NOP ;  /* 0x0000000000007918 */ /* 0x000fca0000000000 */
[----:B------:R-:W-:Y:S01]  /*19d0*/  HGMMA.64x256x16.F32 R24, gdesc[UR8], R24, gsb0 ;  /* 0x03e00000081879f0 */ /* 0x000fe20008000818 */
[----:B------:R-:W-:Y:S02]  /*19e0*/  UIADD3 UR8, UR6, 0x4, URZ ;  /* 0x0000000406087890 */ /* 0x000fe4000fffe03f */
[----:B------:R-:W-:Y:S01]  /*19f0*/  UIADD3 UR10, UR7, 0x4, URZ ;  /* 0x00000004070a7890 */ /* 0x000fe2000fffe03f */
[----:B------:R-:W-:Y:S01]  /*1a00*/  UMOV UR9, 0x40000040 ;  /* 0x4000004000097882 */ /* 0x000fe20000000000 */
[----:B------:R-:W-:Y:S01]  /*1a10*/  UMOV UR11, 0x40000040 ;  /* 0x40000040000b7882 */ /* 0x000fe20000000000 */
[----:B------:R-:W-:Y:S02]  /*1a20*/  WARPGROUP.DEPBAR.LE gsb0, 0x0 ;  /* 0x00008000000079c5 */ /* 0x000fe40000010000 */
        /* <DEDUP_REMOVED lines=42> */
[----:B------:R-:W-:Y:S03]  /*1cd0*/  HGMMA.64x256x16.F32 R24, gdesc[UR8], R24, gsb0 ;  /* 0x03e00000081879f0 */ /* 0x000fe60008000818 */
[----:B------:R-:W-:Y:S02]  /*1ce0*/  WARPGROUP.DEPBAR.LE gsb0, 0x0 ;  /* 0x00008000000079c5 */ /* 0x000fe40000010000 */
[----:B------:R-:W-:Y:S05]  /*1cf0*/  @!P2 BRA `(.L_x_25) ;  /* 0x0000000400a0a947 */ /* 0x000fea0003800000 */
[----:B------:R-:W-:Y:S01]  /*1d00*/  UIADD3 UR6, UR38, 0x1, URZ ;  /* 0x0000000126067890 */ /* 0x000fe2000fffe03f */
[----:B-12---:R-:W-:Y:S02]  /*1d10*/  IMAD.U32 R0, RZ, RZ, UR43 ;  /* 0x0000002bff007e24 */ /* 0x006fe4000f8e00ff */
[----:B------:R-:W-:Y:S01]  /*1d20*/  IMAD.U32 R3, RZ, RZ, UR38 ;  /* 0x00000026ff037e24 */ /* 0x000fe2000f8e00ff */
[----:B------:R-:W-:-:S04]  /*1d30*/  UISETP.NE.AND UP0, UPT, UR6, 0x3, UPT ;  /* 0x000000030600788c */ /* 0x000fc8000bf05270 */
[----:B------:R-:W-:Y:S02]  /*1d40*/  USEL UR7, URZ, 0x1, UP0 ;  /* 0x000000013f077887 */ /* 0x000fe40008000000 */
[----:B------:R-:W-:Y:S02]  /*1d50*/  USEL UR6, UR6, URZ, UP0 ;  /* 0x0000003f06067287 */ /* 0x000fe40008000000 */
[----:B------:R-:W-:-:S06]  /*1d60*/  ULOP3.LUT UR7, UR39, UR7, URZ, 0x3c, !UPT ;  /* 0x0000000727077292 */ /* 0x000fcc000f8e3c3f */
[----:B------:R-:W-:-:S07]  /*1d70*/  IMAD.U32 R6, RZ, RZ, UR7 ;  /* 0x00000007ff067e24 */ /* 0x000fce000f8e00ff */
.L_x_32:
[----:B------:R-:W-:Y:S05]  /*1d80*/  @!P0 BRA `(.L_x_26) ;  /* 0x0000000000048947 */ /* 0x000fea0003800000 */
[----:B------:R-:W-:Y:S01]  /*1d90*/  BPT.TRAP 0x1 ;  /* 0x000000040000795c */ /* 0x000fe20000300000 */
.L_x_26:
[----:B------:R-:W-:Y:S01]  /*1da0*/  ULEA UR7, UR6, UR41, 0x3 ;  /* 0x0000002906077291 */ /* 0x000fe2000f8e183f */
[----:B------:R-:W-:-:S08]  /*1db0*/  SHF.L.U32 R4, R6, 0x1f, RZ ;  /* 0x0000001f06047819 */ /* 0x000fd000000006ff */
[----:B------:R1:W2:Y:S01]  /*1dc0*/  SYNCS.PHASECHK.TRANS64.TRYWAIT P1, [UR7], R4 ;  /* 0x00000004ff0075a7 */ /* 0x0002a20008020147 */
[----:B------:R-:W-:Y:S05]  /*1dd0*/  @!P0 BRA `(.L_x_27) ;  /* 0x0000000000048947 */ /* 0x000fea0003800000 */
[----:B------:R-:W-:Y:S01]  /*1de0*/  BPT.TRAP 0x1 ;  /* 0x000000040000795c */ /* 0x000fe20000300000 */
.L_x_27:
[----:B--2---:R-:W-:Y:S05]  /*1df0*/  @P1 BRA `(.L_x_28) ;  /* 0x0000000000081947 */ /* 0x004fea0003800000 */
[----:B------:R-:W2:Y:S02]  /*1e00*/  SYNCS.PHASECHK.TRANS64.TRYWAIT P1, [UR7], R4 ;  /* 0x00000004ff0075a7 */ /* 0x000ea40008020147 */
[----:B--2---:R-:W-:Y:S05]  /*1e10*/  @!P1 BRA `(.L_x_29) ;  /* 0x0000009c00209947 */ /* 0x004fea0003800000 */
.L_x_28:
[----:B------:R-:W-:Y:S01]  /*1e20*/  ULEA UR7, UR6, UR4, 0xa ;  /* 0x0000000406077291 */ /* 0x000fe2000f8e503f */
[----:B------:R-:W-:Y:S01]  /*1e30*/  WARPGROUP.ARRIVE ;  /* 0x00000000000079c5 */ /* 0x000fe20000000000 */
[----:B------:R-:W-:Y:S01]  /*1e40*/  ULEA UR12, UR6, UR5, 0xc ;  /* 0x00000005060c7291 */ /* 0x000fe2000f8e603f */
[----:B------:R-:W-:Y:S01]  /*1e50*/  UMOV UR9, 0x40000040 ;  /* 0x4000004000097882 */ /* 0x000fe20000000000 */
[----:B------:R-:W-:-:S03]  /*1e60*/  UMOV UR11, 0x40000040 ;  /* 0x40000040000b7882 */ /* 0x000fc60000000000 */
[----:B------:R-:W-:Y:S02]  /*1e70*/  UMOV UR8, UR7 ;  /* 0x0000000700087c82 */ /* 0x000fe40008000000 */
[----:B------:R-:W-:Y:S02]  /*1e80*/  UMOV UR10, UR12 ;  /* 0x0000000c000a7c82 */ /* 0x000fe40008000000 */
[----:B------:R-:W-:Y:S01]  /*1e90*/  HGMMA.64x256x16.F32 R24, gdesc[UR8], R24, gsb0 ;  /* 0x03e00000081879f0 */ /* 0x000fe20008000818 */
        /* <DEDUP_REMOVED lines=58> */
[----:B------:R-:W-:Y:S01]  /*2240*/  BPT.TRAP 0x1 ;  /* 0x000000040000795c */ /* 0x000fe20000300000 */
.L_x_30:
[----:B------:R-:W-:-:S13]  /*2250*/  ISETP.NE.AND P1, PT, R155, RZ, PT ;  /* 0x000000ff9b00720c */ /* 0x000fda0003f25270 */
[----:B-12---:R-:W-:-:S05]  /*2260*/  @P1 LEA R4, R3, UR41, 0x3 ;  /* 0x0000002903041c11 */ /* 0x006fca000f8e18ff */
[----:B------:R-:W-:-:S05]  /*2270*/  @P1 VIADD R5, R4, 0x18 ;  /* 0x0000001804051836 */ /* 0x000fca0000000000 */
[----:B------:R-:W-:-:S04]  /*2280*/  @P1 PRMT R5, R152, 0x654, R5 ;  /* 0x0000065498051816 */ /* 0x000fc80000000005 */
[----:B------:R1:W-:Y:S01]  /*2290*/  @P1 SYNCS.ARRIVE.TRANS64.RED.A1T0 RZ, [R5+URZ], RZ ;  /* 0x000000ff05ff19a7 */ /* 0x0003e2000810043f */
[----:B------:R-:W-:-:S13]  /*22a0*/  ISETP.GT.U32.AND P1, PT, R16, 0x1, PT ;  /* 0x000000011000780c */ /* 0x000fda0003f24070 */
[----:B-1----:R-:W-:Y:S05]  /*22b0*/  @P1 BRA `(.L_x_31) ;  /* 0x0000000000041947 */ /* 0x002fea0003800000 */
[----:B------:R-:W-:Y:S01]  /*22c0*/  BPT.TRAP 0x1 ;  /* 0x000000040000795c */ /* 0x000fe20000300000 */
.L_x_31:
[----:B------:R-:W-:Y:S01]  /*22d0*/  UIADD3 UR6, UR6, 0x1, URZ ;  /* 0x0000000106067890 */ /* 0x000fe2000fffe03f */
[C---:B------:R-:W-:Y:S01]  /*22e0*/  ISETP.GT.AND P2, PT, R0.reuse, 0x1, PT ;  /* 0x000000010000780c */ /* 0x040fe20003f44270 */
[----:B------:R-:W-:Y:S02]  /*22f0*/  VIADD R3, R3, 0x1 ;  /* 0x0000000103037836 */ /* 0x000fe40000000000 */
[----:B------:R-:W-:Y:S01]  /*2300*/  UISETP.NE.AND UP0, UPT, UR6, 0x3, UPT ;  /* 0x000000030600788c */ /* 0x000fe2000bf05270 */
[----:B------:R-:W-:Y:S02]  /*2310*/  VIADD R0, R0, 0xffffffff ;  /* 0xffffffff00007836 */ /* 0x000fe40000000000 */
[C---:B------:R-:W-:Y:S01]  /*2320*/  ISETP.NE.AND P1, PT, R3.reuse, 0x3, PT ;  /* 0x000000030300780c */ /* 0x040fe20003f25270 */
[----:B------:R-:W-:Y:S02]  /*2330*/  USEL UR7, URZ, 0x1, UP0 ;  /* 0x000000013f077887 */ /* 0x000fe40008000000 */
[----:B------:R-:W-:Y:S01]  /*2340*/  USEL UR6, UR6, URZ, UP0 ;  /* 0x0000003f06067287 */ /* 0x000fe20008000000 */
[----:B------:R-:W-:-:S03]  /*2350*/  SEL R3, R3, RZ, P1 ;  /* 0x000000ff03037207 */ /* 0x000fc60000800000 */
[----:B------:R-:W-:Y:S01]  /*2360*/  LOP3.LUT R6, R6, UR7, RZ, 0x3c, !PT ;  /* 0x0000000706067c12 */ /* 0x000fe2000f8e3cff */
[----:B------:R-:W-:Y:S07]  /*2370*/  @P2 BRA `(.L_x_32) ;  /* 0xfffffff800802947 */ /* 0x000fee000383ffff */
.L_x_25:
[----:B-12---:R-:W1:Y:S01]  /*2380*/  LDC R0, c[0x0][0x28c] ;  /* 0x0000a300ff007b82 */ /* 0x006e620000000800 */
[----:B------:R2:W-:Y:S01]  /*2390*/  SYNCS.ARRIVE.TRANS64.A1T0 RZ, [R160+UR45], RZ ;  /* 0x000000ffa0ff79a7 */ /* 0x0005e2000810002d */
[----:B-1----:R-:W-:-:S13]  /*23a0*/  ISETP.GE.AND P1, PT, R0, 0x1, PT ;  /* 0x000000010000780c */ /* 0x002fda0003f26270 */
[----:B--2---:R-:W-:Y:S05]  /*23b0*/  @!P1 BRA `(.L_x_33) ;  /* 0x0000000000449947 */ /* 0x004fea0003800000 */
[----:B------:R-:W-:Y:S05]  /*23c0*/  @!P0 BRA `(.L_x_34) ;  /* 0x0000000000048947 */ /* 0x000fea0003800000 */
[----:B------:R-:W-:Y:S01]  /*23d0*/  BPT.TRAP 0x1 ;  /* 0x000000040000795c */ /* 0x000fe20000300000 */
.L_x_34:
[----:B------:R-:W-:-:S13]  /*23e0*/  ISETP.NE.AND P0, PT, R155, RZ, PT ;  /* 0x000000ff9b00720c */ /* 0x000fda0003f05270 */
[----:B------:R-:W-:-:S05]  /*23f0*/  VOTEU.ANY UP0, P0 ;  /* 0x00000000003f7886 */ /* 0x000fca0000000100 */
[----:B------:R-:W-:-:S06]  /*2400*/  @UP0 UIADD3 UR4, UR43, UR38, URZ ;  /* 0x000000262b040290 */ /* 0x000fcc000fffe03f */
[----:B------:R-:W-:Y:S02]  /*2410*/  IMAD.U32 R4, RZ, RZ, UR4 ;  /* 0x00000004ff047e24 */ /* 0x000fe4000f8e00ff */
[----:B------:R-:W-:Y:S02]  /*2420*/  IMAD.U32 R3, RZ, RZ, UR4 ;  /* 0x00000004ff037e24 */ /* 0x000fe4000f8e00ff */
[----:B------:R-:W-:-:S05]  /*2430*/  @P0 IMAD.WIDE.U32 R4, R4, -0x55555555, RZ ;  /* 0xaaaaaaab04040825 */ /* 0x000fca00078e00ff */
[----:B------:R-:W-:-:S05]  /*2440*/  @P0 SHF.R.U32.HI R0, RZ, 0x1, R5 ;  /* 0x00000001ff000819 */ /* 0x000fca0000011605 */
[----:B------:R-:W-:-:S05]  /*2450*/  @P0 IMAD R0, R0, -0x3, R3 ;  /* 0xfffffffd00000824 */ /* 0x000fca00078e0203 */
[----:B------:R-:W-:-:S05]  /*2460*/  @P0 LEA R0, R0, UR41, 0x3 ;  /* 0x0000002900000c11 */ /* 0x000fca000f8e18ff */
[----:B------:R-:W-:-:S05]  /*2470*/  @P0 VIADD R3, R0, 0x18 ;  /* 0x0000001800030836 */ /* 0x000fca0000000000 */
[----:B------:R-:W-:-:S04]  /*2480*/  @P0 PRMT R3, R152, 0x654, R3 ;  /* 0x0000065498030816 */ /* 0x000fc80000000003 */
[----:B------:R1:W-:Y:S01]  /*2490*/  @P0 SYNCS.ARRIVE.TRANS64.RED.A1T0 RZ, [R3+URZ], RZ ;  /* 0x000000ff03ff09a7 */ /* 0x0003e2000810043f */
[----:B------:R-:W-:-:S13]  /*24a0*/  ISETP.GT.U32.AND P0, PT, R16, 0x1, PT ;  /* 0x000000011000780c */ /* 0x000fda0003f04070 */
[----:B-1----:R-:W-:Y:S05]  /*24b0*/  @P0 BRA `(.L_x_33) ;  /* 0x0000000000040947 */ /* 0x002fea0003800000 */
[----:B------:R-:W-:Y:S01]  /*24c0*/  BPT.TRAP 0x1 ;  /* 0x000000040000795c */ /* 0x000fe20000300000 */
.L_x_33:
[----:B------:R-:W-:Y:S01]  /*24d0*/  SHF.L.U32 R0, R175, 0x1f, RZ ;  /* 0x0000001faf007819 */ /* 0x000fe200000006ff */
[----:B------:R-:W-:Y:S01]  /*24e0*/  UIADD3 UR38, UR44, UR38, URZ ;  /* 0x000000262c267290 */ /* 0x000fe2000fffe03f */
[----:B------:R-:W1:Y:S01]  /*24f0*/  LDC R15, c[0x0][0x288] ;  /* 0x0000a200ff0f7b82 */ /* 0x000e620000000800 */
[----:B------:R-:W-:Y:S01]  /*2500*/  UISETP.GE.U32.AND UP1, UPT, UR44, 0x3, UPT ;  /* 0x000000032c00788c */ /* 0x000fe2000bf26070 */
[----:B------:R-:W-:Y:S01]  /*2510*/  IMAD.SHL.U32 R8, R158, 0x2, RZ ;  /* 0x000000029e087824 */ /* 0x000fe200078e00ff */
[----:B------:R-:W-:Y:S02]  /*2520*/  UISETP.GT.U32.AND UP0, UPT, UR38, 0x2, UPT ;  /* 0x000000022600788c */ /* 0x000fe4000bf04070 */
[----:B------:R-:W-:Y:S02]  /*2530*/  UIMAD.WIDE.U32 UR4, UR38, -0x55555555, URZ ;  /* 0xaaaaaaab260478a5 */ /* 0x000fe4000f8e003f */
[----:B------:R-:W-:Y:S01]  /*2540*/  UISETP.LT.U32.AND UP0, UPT, UR44, 0x3, UP0 ;  /* 0x000000032c00788c */ /* 0x000fe20008701070 */
[----:B------:R-:W2:Y:S01]  /*2550*/  SYNCS.PHASECHK.TRANS64.TRYWAIT P0, [R159+UR42+0x10], R0 ;  /* 0x000010009f0075a7 */ /* 0x000ea2000800016a */
[----:B------:R-:W-:Y:S01]  /*2560*/  USHF.R.U32.HI UR4, URZ, 0x1, UR5 ;  /* 0x000000013f047899 */ /* 0x000fe20008011605 */
[----:B------:R-:W-:Y:S01]  /*2570*/  SHF.R.S32.HI R9, RZ, 0x1f, R8 ;  /* 0x0000001fff097819 */ /* 0x000fe20000011408 */
[----:B------:R-:W-:-:S02]  /*2580*/  USEL UR6, URZ, 0x1, !UP0 ;  /* 0x000000013f067887 */ /* 0x000fc4000c000000 */
[----:B------:R-:W-:Y:S02]  /*2590*/  UIMAD UR38, UR4, -0x3, UR38 ;  /* 0xfffffffd042678a4 */ /* 0x000fe4000f8e0226 */
[----:B------:R-:W-:-:S04]  /*25a0*/  ULOP3.LUT UR39, UR39, UR6, URZ, 0x3c, !UPT ;  /* 0x0000000627277292 */ /* 0x000fc8000f8e3c3f */
[----:B------:R-:W-:Y:S01]  /*25b0*/  @UP1 ULOP3.LUT UR39, UR39, 0x1, UR4, 0x78, !UPT ;  /* 0x0000000127271892 */ /* 0x000fe2000f8e7804 */
[----:B-12---:R-:W-:Y:S11]  /*25c0*/  @!P0 BRA `(.L_x_35) ;  /* 0x00000094004c8947 */ /* 0x006ff60003800000 */
.L_x_316:
[----:B------:R-:W-:Y:S01]  /*25d0*/  IMAD.SHL.U32 R14, R19, 0x40, RZ ;  /* 0x00000040130e7824 */ /* 0x000fe200078e00ff */
[----:B------:R-:W-:Y:S01]  /*25e0*/  ULDC UR6, c[0x0][0x284] ;  /* 0x0000a10000067ab9 */ /* 0x000fe20000000800 */
[----:B0-----:R-:W-:Y:S01]  /*25f0*/  IMAD.SHL.U32 R12, R22, 0x100, RZ ;  /* 0x00000100160c7824 */ /* 0x001fe200078e00ff */
[----:B------:R-:W-:Y:S01]  /*2600*/  SHF.R.S32.HI R165, RZ, 0x1f, R2 ;  /* 0x0000001fffa57819 */ /* 0x000fe20000011402 */
[----:B------:R-:W-:Y:S01]  /*2610*/  ULDC.64 UR4, c[0x0][0x5d0] ;  /* 0x0001740000047ab9 */ /* 0x000fe20000000a00 */
[----:B------:R-:W-:Y:S01]  /*2620*/  ISETP.GE.AND P0, PT, R14, UR6, PT ;  /* 0x000000060e007c0c */ /* 0x000fe2000bf06270 */
[----:B------:R-:W-:Y:S01]  /*2630*/  IMAD.WIDE.U32 R4, R2, UR4, R8 ;  /* 0x0000000402047c25 */ /* 0x000fe2000f8e0008 */
[----:B------:R-:W-:Y:S02]  /*2640*/  SHF.R.S32.HI R13, RZ, 0x1f, R12 ;  /* 0x0000001fff0d7819 */ /* 0x000fe4000001140c */
[C---:B------:R-:W-:Y:S01]  /*2650*/  ISETP.GE.OR P0, PT, R12.reuse, R15, P0 ;  /* 0x0000000f0c00720c */ /* 0x040fe20000706670 */
[----:B------:R-:W-:Y:S01]  /*2660*/  IMAD R3, R165, UR4, RZ ;  /* 0x00000004a5037c24 */ /* 0x000fe2000f8e02ff */
[----:B------:R-:W-:-:S03]  /*2670*/  IADD3 R6, P1, R12, R4, RZ ;  /* 0x000000040c067210 */ /* 0x000fc60007f3e0ff */
[----:B------:R-:W-:-:S05]  /*2680*/  IMAD R3, R2, UR5, R3 ;  /* 0x0000000502037c24 */ /* 0x000fca000f8e0203 */
[----:B------:R-:W-:-:S03]  /*2690*/  IADD3.X R7, R13, R5, R3, P1, !PT ;  /* 0x000000050d077210 */ /* 0x000fc60000ffe403 */
[----:B------:R-:W-:Y:S05]  /*26a0*/  @P0 BRA `(.L_x_36) ;  /* 0x0000007c00040947 */ /* 0x000fea0003800000 */
[----:B------:R-:W0:Y:S01]  /*26b0*/  LDC.64 R10, c[0x0][0x5c8] ;  /* 0x00017200ff0a7b82 */ /* 0x000e220000000a00 */
[----:B-----5:R-:W-:Y:S01]  /*26c0*/  FSETP.NEU.AND P1, PT, R154, RZ, PT ;  /* 0x000000ff9a00720b */ /* 0x020fe20003f2d000 */
[----:B------:R-:W-:Y:S01]  /*26d0*/  IMAD R3, R158, -0x2, R15 ;  /* 0xfffffffe9e037824 */ /* 0x000fe200078e020f */
[----:B------:R-:W-:Y:S01]  /*26e0*/  BSSY B0, `(.L_x_36) ;  /* 0x00007bd000007945 */ /* 0x000fe20003800000 */
[----:B------:R-:W-:-:S04]  /*26f0*/  IMAD.WIDE R166, R19, 0x40, R156 ;  /* 0x0000004013a67825 */ /* 0x000fc800078e029c */
[----:B-1----:R-:W-:Y:S02]  /*2700*/  IMAD.IADD R0, R3, 0x1, -R12 ;  /* 0x0000000103007824 */ /* 0x002fe400078e0a0c */
[----:B------:R-:W-:-:S03]  /*2710*/  IMAD.IADD R3, R163, 0x1, -R14 ;  /* 0x00000001a3037824 */ /* 0x000fc600078e0a0e */
[----:B------:R-:W-:-:S04]  /*2720*/  ISETP.GT.AND P0, PT, R0, RZ, PT ;  /* 0x000000ff0000720c */ /* 0x000fc80003f04270 */
[----:B------:R-:W-:Y:S01]  /*2730*/  ISETP.GT.AND P3, PT, R3, RZ, P0 ;  /* 0x000000ff0300720c */ /* 0x000fe20000764270 */
[-C--:B0-----:R-:W-:Y:S02]  /*2740*/  IMAD R4, R167, R10.reuse, RZ ;  /* 0x0000000aa7047224 */ /* 0x081fe400078e02ff */
[----:B------:R-:W-:-:S04]  /*2750*/  IMAD.WIDE.U32 R6, R166, R10, R6 ;  /* 0x0000000aa6067225 */ /* 0x000fc800078e0006 */
[----:B------:R-:W-:-:S04]  /*2760*/  IMAD R5, R166, R11, R4 ;  /* 0x0000000ba6057224 */ /* 0x000fc800078e0204 */
[----:B------:R-:W-:Y:S01]  /*2770*/  IMAD.IADD R181, R7, 0x1, R5 ;  /* 0x0000000107b57824 */ /* 0x000fe200078e0205 */
[----:B------:R-:W-:Y:S06]  /*2780*/  @!P1 BRA `(.L_x_37) ;  /* 0x0000005400a09947 */ /* 0x000fec0003800000 */
[----:B------:R-:W0:Y:S01]  /*2790*/  LDC.64 R20, c[0x0][0x5b8] ;  /* 0x00016e00ff147b82 */ /* 0x000e220000000a00 */
[----:B------:R-:W-:-:S07]  /*27a0*/  ULDC.64 UR4, c[0x0][0x5c0] ;  /* 0x0001700000047ab9 */ /* 0x000fce0000000a00 */
[----:B------:R-:W1:Y:S08]  /*27b0*/  LDC.64 R168, c[0x0][0x5b0] ;  /* 0x00016c00ffa87b82 */ /* 0x000e700000000a00 */
[----:B------:R-:W2:Y:S01]  /*27c0*/  LDC.64 R14, c[0x0][0x5a8] ;  /* 0x00016a00ff0e7b82 */ /* 0x000ea20000000a00 */
[-C--:B0-----:R-:W-:Y:S02]  /*27d0*/  IMAD R7, R165, R20.reuse, RZ ;  /* 0x00000014a5077224 */ /* 0x081fe400078e02ff */
[----:B------:R-:W-:-:S04]  /*27e0*/  IMAD.WIDE.U32 R4, R2, R20, R8 ;  /* 0x0000001402047225 */ /* 0x000fc800078e0008 */
[----:B------:R-:W-:Y:S01]  /*27f0*/  IMAD R177, R2, R21, R7 ;  /* 0x0000001502b17224 */ /* 0x000fe200078e0207 */
[----:B------:R-:W-:Y:S01]  /*2800*/  IADD3 R164, P1, R12, R4, RZ ;  /* 0x000000040ca47210 */ /* 0x000fe20007f3e0ff */
[----:B-1----:R-:W-:-:S03]  /*2810*/  IMAD R4, R167, R168, RZ ;  /* 0x000000a8a7047224 */ /* 0x002fc600078e02ff */
[----:B------:R-:W-:Y:S01]  /*2820*/  IADD3.X R165, R13, R5, R177, P1, !PT ;  /* 0x000000050da57210 */ /* 0x000fe20000ffe4b1 */
[C---:B------:R-:W-:Y:S02]  /*2830*/  IMAD R179, R166.reuse, R169, R4 ;  /* 0x000000a9a6b37224 */ /* 0x040fe400078e0204 */
[----:B------:R-:W-:-:S04]  /*2840*/  IMAD.WIDE.U32 R4, R166, R168, R164 ;  /* 0x000000a8a6047225 */ /* 0x000fc800078e00a4 */
[----:B------:R-:W-:Y:S01]  /*2850*/  IMAD.IADD R5, R5, 0x1, R179 ;  /* 0x0000000105057824 */ /* 0x000fe200078e02b3 */
[----:B--2---:R-:W-:-:S04]  /*2860*/  LEA R170, P1, R4, R14, 0x1 ;  /* 0x0000000e04aa7211 */ /* 0x004fc800078208ff */
[----:B------:R-:W-:-:S05]  /*2870*/  LEA.HI.X R171, R4, R15, R5, 0x1, P1 ;  /* 0x0000000f04ab7211 */ /* 0x000fca00008f0c05 */
[----:B------:R0:W2:Y:S01]  /*2880*/  @P3 LDG.E.LTC128B.U16 R19, desc[UR36][R170.64] ;  /* 0x00000024aa133981 */ /* 0x0000a2000c1e1520 */
[----:B------:R-:W-:Y:S01]  /*2890*/  IMAD.WIDE.U32 R4, R166, R168, R12 ;  /* 0x000000a8a6047225 */ /* 0x000fe200078e000c */
[----:B------:R-:W-:Y:S02]  /*28a0*/  BSSY B1, `(.L_x_38) ;  /* 0x0000014000017945 */ /* 0x000fe40003800000 */
[----:B------:R-:W-:-:S04]  /*28b0*/  IADD3 R172, P1, R8, R4, RZ ;  /* 0x0000000408ac7210 */ /* 0x000fc80007f3e0ff */
[----:B------:R-:W-:Y:S01]  /*28c0*/  IADD3.X R173, R9, R179, R5, P1, !PT ;  /* 0x000000b309ad7210 */ /* 0x000fe20000ffe405 */
[----:B0-----:R-:W-:Y:S01]  /*28d0*/  IMAD.SHL.U32 R170, R168, 0x8, RZ ;  /* 0x00000008a8aa7824 */ /* 0x001fe200078e00ff */
[----:B------:R-:W-:Y:S02]  /*28e0*/  LEA R4, P1, R6, UR4, 0x1 ;  /* 0x0000000406047c11 */ /* 0x000fe4000f8208ff */
[----:B------:R-:W-:Y:S01]  /*28f0*/  SHF.L.U64.HI R171, R168, 0x3, R169 ;  /* 0x00000003a8ab7819 */ /* 0x000fe200000102a9 */
[----:B------:R-:W-:Y:S01]  /*2900*/  IMAD.WIDE.U32 R172, R2, R20, R172 ;  /* 0x0000001402ac7225 */ /* 0x000fe200078e00ac */
[----:B------:R-:W-:Y:S02]  /*2910*/  LEA.HI.X R5, R6, UR5, R181, 0x1, P1 ;  /* 0x0000000506057c11 */ /* 0x000fe400088f0cb5 */
[----:B------:R-:W-:Y:S02]  /*2920*/  ISETP.GT.AND P1, PT, R0, 0x1, PT ;  /* 0x000000010000780c */ /* 0x000fe40003f24270 */
[----:B------:R-:W-:-:S02]  /*2930*/  LEA R6, P4, R172, R14, 0x1 ;  /* 0x0000000eac067211 */ /* 0x000fc400078808ff */
[----:B------:R-:W-:Y:S01]  /*2940*/  ISETP.GT.AND P2, PT, R3, RZ, P1 ;  /* 0x000000ff0300720c */ /* 0x000fe20000f44270 */
[----:B--2---:R-:W-:-:S05]  /*2950*/  HADD2.F32 R7, -RZ, R19.H0_H0 ;  /* 0x20000013ff077230 */ /* 0x004fca0000004100 */
[----:B------:R-:W-:-:S04]  /*2960*/  FMUL R7, R7, R154 ;  /* 0x0000009a07077220 */ /* 0x000fc80000400000 */
[----:B------:R-:W-:-:S05]  /*2970*/  FFMA R7, R24, R153, R7 ;  /* 0x0000009918077223 */ /* 0x000fca0000000007 */
[----:B------:R-:W-:Y:S01]  /*2980*/  F2FP.F16.F32.PACK_AB R21, RZ, R7 ;  /* 0x00000007ff15723e */ /* 0x000fe200000000ff */
[----:B------:R-:W-:-:S04]  /*2990*/  IMAD.IADD R7, R177, 0x1, R173 ;  /* 0x00000001b1077824 */ /* 0x000fc800078e02ad */
[----:B------:R0:W-:Y:S01]  /*29a0*/  @P3 STG.E.U16 desc[UR36][R4.64], R21 ;  /* 0x0000001504003986 */ /* 0x0001e2000c101524 */
[----:B------:R-:W-:Y:S01]  /*29b0*/  LEA.HI.X R7, R172, R15, R7, 0x1, P4 ;  /* 0x0000000fac077211 */ /* 0x000fe200020f0c07 */
[----:B------:R-:W-:Y:S06]  /*29c0*/  @!P2 BRA `(.L_x_39) ;  /* 0x000000000004a947 */ /* 0x000fec0003800000 */
[----:B------:R1:W5:Y:S02]  /*29d0*/  LDG.E.LTC128B.U16 R19, desc[UR36][R6.64+0x2] ;  /* 0x0000022406137981 */ /* 0x000364000c1e1520 */
.L_x_39:
[----:B------:R-:W-:Y:S05]  /*29e0*/  BSYNC B1 ;  /* 0x0000000000017941 */ /* 0x000fea0003800000 */
.L_x_38:
[----:B0----5:R-:W-:Y:S01]  /*29f0*/  HADD2.F32 R21, -RZ, R19.H0_H0 ;  /* 0x20000013ff157230 */ /* 0x021fe20000004100 */
[----:B------:R-:W-:Y:S01]  /*2a00*/  ISETP.GT.AND P0, PT, R3, 0x8, P0 ;  /* 0x000000080300780c */ /* 0x000fe20000704270 */
[----:B------:R-:W-:-:S04]  /*2a10*/  IMAD.WIDE.U32 R170, R166, R168, R170 ;  /* 0x000000a8a6aa7225 */ /* 0x000fc800078e00aa */
[----:B------:R-:W-:Y:S01]  /*2a20*/  FMUL R22, R21, R154 ;  /* 0x0000009a15167220 */ /* 0x000fe20000400000 */
[----:B------:R-:W-:Y:S01]  /*2a30*/  IMAD.IADD R179, R179, 0x1, R171 ;  /* 0x00000001b3b37824 */ /* 0x000fe200078e02ab */
[----:B------:R-:W-:Y:S02]  /*2a40*/  IADD3 R21, P3, R164, R170, RZ ;  /* 0x000000aaa4157210 */ /* 0x000fe40007f7e0ff */
[----:B------:R-:W-:-:S03]  /*2a50*/  FFMA R22, R25, R153, R22 ;  /* 0x0000009919167223 */ /* 0x000fc60000000016 */
[----:B------:R-:W-:Y:S01]  /*2a60*/  IMAD.X R164, R179, 0x1, R165, P3 ;  /* 0x00000001b3a47824 */ /* 0x000fe200018e06a5 */
[C---:B------:R-:W-:Y:S02]  /*2a70*/  LEA R24, P3, R21.reuse, R14, 0x1 ;  /* 0x0000000e15187211 */ /* 0x040fe400078608ff */
[----:B------:R-:W-:Y:S02]  /*2a80*/  F2FP.F16.F32.PACK_AB R22, RZ, R22 ;  /* 0x00000016ff16723e */ /* 0x000fe400000000ff */
[----:B------:R-:W-:Y:S02]  /*2a90*/  LEA.HI.X R25, R21, R15, R164, 0x1, P3 ;  /* 0x0000000f15197211 */ /* 0x000fe400018f0ca4 */
[----:B------:R-:W-:Y:S02]  /*2aa0*/  PRMT R21, R22, 0x7610, R21 ;  /* 0x0000761016157816 */ /* 0x000fe40000000015 */
[----:B------:R-:W-:-:S03]  /*2ab0*/  PRMT R22, R19, 0x7610, R22 ;  /* 0x0000761013167816 */ /* 0x000fc60000000016 */
[----:B------:R0:W-:Y:S04]  /*2ac0*/  @P2 STG.E.U16 desc[UR36][R4.64+0x2], R21 ;  /* 0x0000021504002986 */ /* 0x0001e8000c101524 */
[----:B------:R-:W2:Y:S01]  /*2ad0*/  @P0 LDG.E.LTC128B.U16 R22, desc[UR36][R24.64] ;  /* 0x0000002418160981 */ /* 0x000ea2000c1e1520 */
[----:B------:R-:W-:Y:S01]  /*2ae0*/  IADD3 R8, P2, P3, R8, R170, R12 ;  /* 0x000000aa08087210 */ /* 0x000fe20007b5e00c */
[----:B------:R-:W-:Y:S01]  /*2af0*/  BSSY B1, `(.L_x_40) ;  /* 0x0000011000017945 */ /* 0x000fe20003800000 */
[C---:B------:R-:W-:Y:S02]  /*2b00*/  SHF.L.U64.HI R11, R10.reuse, 0x4, R11 ;  /* 0x000000040a0b7819 */ /* 0x040fe4000001020b */
[----:B------:R-:W-:Y:S02]  /*2b10*/  IADD3.X R9, R9, R179, R13, P2, P3 ;  /* 0x000000b309097210 */ /* 0x000fe400017e640d */
[----:B------:R-:W-:-:S02]  /*2b20*/  LEA R10, P2, R10, R4, 0x4 ;  /* 0x000000040a0a7211 */ /* 0x000fc400078420ff */
[----:B------:R-:W-:Y:S01]  /*2b30*/  ISETP.GT.AND P1, PT, R3, 0x8, P1 ;  /* 0x000000080300780c */ /* 0x000fe20000f24270 */
[----:B0-----:R-:W-:-:S04]  /*2b40*/  IMAD.WIDE.U32 R20, R2, R20, R8 ;  /* 0x0000001402147225 */ /* 0x001fc800078e0008 */
[----:B------:R-:W-:Y:S01]  /*2b50*/  IMAD.X R11, R11, 0x1, R5, P2 ;  /* 0x000000010b0b7824 */ /* 0x000fe200010e0605 */
[----:B------:R-:W-:Y:S01]  /*2b60*/  LEA R8, P3, R20, R14, 0x1 ;  /* 0x0000000e14087211 */ /* 0x000fe200078608ff */
[----:B------:R-:W-:-:S05]  /*2b70*/  IMAD.IADD R2, R177, 0x1, R21 ;  /* 0x00000001b1027824 */ /* 0x000fca00078e0215 */
[----:B------:R-:W-:Y:S01]  /*2b80*/  LEA.HI.X R9, R20, R15, R2, 0x1, P3 ;  /* 0x0000000f14097211 */ /* 0x000fe200018f0c02 */
[----:B--2---:R-:W-:-:S05]  /*2b90*/  HADD2.F32 R19, -RZ, R22.H0_H0 ;  /* 0x20000016ff137230 */ /* 0x004fca0000004100 */
[----:B------:R-:W-:-:S04]  /*2ba0*/  FMUL R19, R19, R154 ;  /* 0x0000009a13137220 */ /* 0x000fc80000400000 */
[----:B------:R-:W-:-:S05]  /*2bb0*/  FFMA R19, R26, R153, R19 ;  /* 0x000000991a137223 */ /* 0x000fca0000000013 */
[----:B------:R-:W-:-:S05]  /*2bc0*/  F2FP.F16.F32.PACK_AB R19, RZ, R19 ;  /* 0x00000013ff13723e */ /* 0x000fca00000000ff */
[----:B------:R0:W-:Y:S01]  /*2bd0*/  @P0 STG.E.U16 desc[UR36][R10.64], R19 ;  /* 0x000000130a000986 */ /* 0x0001e2000c101524 */
[----:B------:R-:W-:Y:S05]  /*2be0*/  @!P1 BRA `(.L_x_41) ;  /* 0x0000000000049947 */ /* 0x000fea0003800000 */
[----:B------:R2:W5:Y:S02]  /*2bf0*/  LDG.E.LTC128B.U16 R22, desc[UR36][R8.64+0x2] ;  /* 0x0000022408167981 */ /* 0x000564000c1e1520 */
.L_x_41:
[----:B------:R-:W-:Y:S05]  /*2c00*/  BSYNC B1 ;  /* 0x0000000000017941 */ /* 0x000fea0003800000 */
.L_x_40:
[----:B-----5:R-:W-:Y:S01]  /*2c10*/  HADD2.F32 R13, -RZ, R22.H0_H0 ;  /* 0x20000016ff0d7230 */ /* 0x020fe20000004100 */
[----:B------:R-:W-:Y:S01]  /*2c20*/  ISETP.GT.AND P0, PT, R0, 0x8, PT ;  /* 0x000000080000780c */ /* 0x000fe20003f04270 */
[----:B------:R-:W-:Y:S03]  /*2c30*/  BSSY B1, `(.L_x_42) ;  /* 0x0000008000017945 */ /* 0x000fe60003800000 */
[----:B------:R-:W-:Y:S01]  /*2c40*/  FMUL R2, R13, R154 ;  /* 0x0000009a0d027220 */ /* 0x000fe20000400000 */
[----:B------:R-:W-:-:S03]  /*2c50*/  ISETP.GT.AND P2, PT, R3, RZ, P0 ;  /* 0x000000ff0300720c */ /* 0x000fc60000744270 */
[----:B------:R-:W-:-:S05]  /*2c60*/  FFMA R2, R27, R153, R2 ;  /* 0x000000991b027223 */ /* 0x000fca0000000002 */
[----:B------:R-:W-:-:S05]  /*2c70*/  F2FP.F16.F32.PACK_AB R2, RZ, R2 ;  /* 0x00000002ff02723e */ /* 0x000fca00000000ff */
[----:B------:R3:W-:Y:S01]  /*2c80*/  @P1 STG.E.U16 desc[UR36][R10.64+0x2], R2 ;  /* 0x000002020a001986 */ /* 0x0007e2000c101524 */
[----:B------:R-:W-:Y:S05]  /*2c90*/  @!P2 BRA `(.L_x_43) ;  /* 0x000000000004a947 */ /* 0x000fea0003800000 */
[----:B------:R4:W5:Y:S02]  /*2ca0*/  LDG.E.LTC128B.U16 R22, desc[UR36][R6.64+0x10] ;  /* 0x0000102406167981 */ /* 0x000964000c1e1520 */
.L_x_43:
[----:B------:R-:W-:Y:S05]  /*2cb0*/  BSYNC B1 ;  /* 0x0000000000017941 */ /* 0x000fea0003800000 */
.L_x_42:
        /* <DEDUP_REMOVED lines=10> */
.L_x_45:
[----:B------:R-:W-:Y:S05]  /*2d60*/  BSYNC B1 ;  /* 0x0000000000017941 */ /* 0x000fea0003800000 */
.L_x_44:
[----:B0----5:R-:W-:Y:S01]  /*2d70*/  HADD2.F32 R13, -RZ, R22.H0_H0 ;  /* 0x20000016ff0d7230 */ /* 0x021fe20000004100 */
[----:B------:R-:W-:Y:S01]  /*2d80*/  ISETP.GT.AND P0, PT, R3, 0x8, P0 ;  /* 0x000000080300780c */ /* 0x000fe20000704270 */
[----:B------:R-:W-:Y:S03]  /*2d90*/  BSSY B1, `(.L_x_46) ;  /* 0x0000007000017945 */ /* 0x000fe60003800000 */
[----:B---3--:R-:W-:-:S04]  /*2da0*/  FMUL R2, R13, R154 ;  /* 0x0000009a0d027220 */ /* 0x008fc80000400000 */
[----:B------:R-:W-:-:S05]  /*2db0*/  FFMA R2, R29, R153, R2 ;  /* 0x000000991d027223 */ /* 0x000fca0000000002 */
[----:B------:R-:W-:-:S05]  /*2dc0*/  F2FP.F16.F32.PACK_AB R2, RZ, R2 ;  /* 0x00000002ff02723e */ /* 0x000fca00000000ff */
[----:B------:R0:W-:Y:S01]  /*2dd0*/  @P3 STG.E.U16 desc[UR36][R4.64+0x12], R2 ;  /* 0x0000120204003986 */ /* 0x0001e2000c101524 */
[----:B------:R-:W-:Y:S05]  /*2de0*/  @!P0 BRA `(.L_x_47) ;  /* 0x0000000000048947 */ /* 0x000fea0003800000 */
[----:B------:R3:W5:Y:S02]  /*2df0*/  LDG.E.LTC128B.U16 R22, desc[UR36][R8.64+0x10] ;  /* 0x0000102408167981 */ /* 0x000764000c1e1520 */
.L_x_47:
[----:B------:R-:W-:Y:S05]  /*2e00*/  BSYNC B1 ;  /* 0x0000000000017941 */ /* 0x000fea0003800000 */
.L_x_46:
[----:B-----5:R-:W-:Y:S01]  /*2e10*/  HADD2.F32 R13, -RZ, R22.H0_H0 ;  /* 0x20000016ff0d7230 */ /* 0x020fe20000004100 */
[----:B------:R-:W-:Y:S01]  /*2e20*/  ISETP.GT.AND P1, PT, R3, 0x8, P1 ;  /* 0x000000080300780c */ /* 0x000fe20000f24270 */
[----:B------:R-:W-:Y:S03]  /*2e30*/  BSSY B1, `(.L_x_48) ;  /* 0x0000007000017945 */ /* 0x000fe60003800000 */
[----:B------:R-:W-:-:S04]  /*2e40*/  FMUL R13, R13, R154 ;  /* 0x0000009a0d0d7220 */ /* 0x000fc80000400000 */
[----:B------:R-:W-:-:S05]  /*2e50*/  FFMA R13, R30, R153, R13 ;  /* 0x000000991e0d7223 */ /* 0x000fca000000000d */
[----:B------:R-:W-:-:S05]  /*2e60*/  F2FP.F16.F32.PACK_AB R13, RZ, R13 ;  /* 0x0000000dff0d723e */ /* 0x000fca00000000ff */
[----:B------:R0:W-:Y:S01]  /*2e70*/  @P0 STG.E.U16 desc[UR36][R10.64+0x10], R13 ;  /* 0x0000100d0a000986 */ /* 0x0001e2000c101524 */
[----:B------:R-:W-:Y:S05]  /*2e80*/  @!P1 BRA `(.L_x_49) ;  /* 0x0000000000049947 */ /* 0x000fea0003800000 */
[----:B------:R0:W5:Y:S02]  /*2e90*/  LDG.E.LTC128B.U16 R22, desc[UR36][R8.64+0x12] ;  /* 0x0000122408167981 */ /* 0x000164000c1e1520 */
.L_x_49:
[----:B------:R-:W-:Y:S05]  /*2ea0*/  BSYNC B1 ;  /* 0x0000000000017941 */ /* 0x000fea0003800000 */
.L_x_48:
[----:B0----5:R-:W-:Y:S01]  /*2eb0*/  HADD2.F32 R13, -RZ, R22.H0_H0 ;  /* 0x20000016ff0d7230 */ /* 0x021fe20000004100 */
        /* <DEDUP_REMOVED lines=9> */
.L_x_51:
[----:B------:R-:W-:Y:S05]  /*2f50*/  BSYNC B1 ;  /* 0x0000000000017941 */ /* 0x000fea0003800000 */
.L_x_50:
        /* <DEDUP_REMOVED lines=10> */
.L_x_53:
[----:B------:R-:W-:Y:S05]  /*3000*/  BSYNC B1 ;  /* 0x0000000000017941 */ /* 0x000fea0003800000 */
.L_x_52:
[----:B0----5:R-:W-:Y:S01]  /*3010*/  HADD2.F32 R13, -RZ, R22.H0_H0 ;  /* 0x20000016ff0d7230 */ /* 0x021fe20000004100 */
        /* <DEDUP_REMOVED lines=8> */
.L_x_55:
[----:B------:R-:W-:Y:S05]  /*30a0*/  BSYNC B1 ;  /* 0x0000000000017941 */ /* 0x000fea0003800000 */
.L_x_54:
        /* <DEDUP_REMOVED lines=9> */
.L_x_57:
[----:B------:R-:W-:Y:S05]  /*3140*/  BSYNC B1 ;  /* 0x0000000000017941 */ /* 0x000fea0003800000 */
.L_x_56:
        /* <DEDUP_REMOVED lines=10> */
.L_x_59:
[----:B------:R-:W-:Y:S05]  /*31f0*/  BSYNC B1 ;  /* 0x0000000000017941 */ /* 0x000fea0003800000 */
.L_x_58:
        /* <DEDUP_REMOVED lines=10> */
.L_x_61:
[----:B------:R-:W-:Y:S05]  /*32a0*/  BSYNC B1 ;  /* 0x0000000000017941 */ /* 0x000fea0003800000 */
.L_x_60:
        /* <DEDUP_REMOVED lines=9> */
.L_x_63:
[----:B------:R-:W-:Y:S05]  /*3340*/  BSYNC B1 ;  /* 0x0000000000017941 */ /* 0x000fea0003800000 */
.L_x_62:
        /* <DEDUP_REMOVED lines=9> */
.L_x_65:
[----:B------:R-:W-:Y:S05]  /*33e0*/  BSYNC B1 ;  /* 0x0000000000017941 */ /* 0x000fea0003800000 */
.L_x_64:
        /* <DEDUP_REMOVED lines=10> */
.L_x_67:
[----:B------:R-:W-:Y:S05]  /*3490*/  BSYNC B1 ;  /* 0x0000000000017941 */ /* 0x000fea0003800000 */
.L_x_66:
        /* <DEDUP_REMOVED lines=10> */
.L_x_69:
[----:B------:R-:W-:Y:S05]  /*3540*/  BSYNC B1 ;  /* 0x0000000000017941 */ /* 0x000fea0003800000 */
.L_x_68:
        /* <DEDUP_REMOVED lines=9> */
.L_x_71:
[----:B------:R-:W-:Y:S05]  /*35e0*/  BSYNC B1 ;  /* 0x0000000000017941 */ /* 0x000fea0003800000 */
.L_x_70:
        /* <DEDUP_REMOVED lines=9> */
.L_x_73:
[----:B------:R-:W-:Y:S05]  /*3680*/  BSYNC B1 ;  /* 0x0000000000017941 */ /* 0x000fea0003800000 */
.L_x_72:
        /* <DEDUP_REMOVED lines=10> */
.L_x_75:
[----:B------:R-:W-:Y:S05]  /*3730*/  BSYNC B1 ;  /* 0x0000000000017941 */ /* 0x000fea0003800000 */
.L_x_74:
        /* <DEDUP_REMOVED lines=10> */
.L_x_77:
[----:B------:R-:W-:Y:S05]  /*37e0*/  BSYNC B1 ;  /* 0x0000000000017941 */ /* 0x000fea0003800000 */
.L_x_76:
        /* <DEDUP_REMOVED lines=9> */
.L_x_79:
[----:B------:R-:W-:Y:S05]  /*3880*/  BSYNC B1 ;  /* 0x0000000000017941 */ /* 0x000fea0003800000 */
.L_x_78:
        /* <DEDUP_REMOVED lines=9> */
.L_x_81:
[----:B------:R-:W-:Y:S05]  /*3920*/  BSYNC B1 ;  /* 0x0000000000017941 */ /* 0x000fea0003800000 */
.L_x_80:
        /* <DEDUP_REMOVED lines=10> */
.L_x_83:
[----:B------:R-:W-:Y:S05]  /*39d0*/  BSYNC B1 ;  /* 0x0000000000017941 */ /* 0x000fea0003800000 */
.L_x_82:
        /* <DEDUP_REMOVED lines=10> */
.L_x_85:
[----:B------:R-:W-:Y:S05]  /*3a80*/  BSYNC B1 ;  /* 0x0000000000017941 */ /* 0x000fea0003800000 */
.L_x_84:
        /* <DEDUP_REMOVED lines=9> */
.L_x_87:
[----:B------:R-:W-:Y:S05]  /*3b20*/  BSYNC B1 ;  /* 0x0000000000017941 */ /* 0x000fea0003800000 */
.L_x_86:
        /* <DEDUP_REMOVED lines=9> */
.L_x_89:
[----:B------:R-:W-:Y:S05]  /*3bc0*/  BSYNC B1 ;  /* 0x0000000000017941 */ /* 0x000fea0003800000 */
.L_x_88:
        /* <DEDUP_REMOVED lines=10> */
.L_x_91:
[----:B------:R-:W-:Y:S05]  /*3c70*/  BSYNC B1 ;  /* 0x0000000000017941 */ /* 0x000fea0003800000 */
.L_x_90:
        /* <DEDUP_REMOVED lines=10> */
.L_x_93:
[----:B------:R-:W-:Y:S05]  /*3d20*/  BSYNC B1 ;  /* 0x0000000000017941 */ /* 0x000fea0003800000 */
.L_x_92:
        /* <DEDUP_REMOVED lines=9> */
.L_x_95:
[----:B------:R-:W-:Y:S05]  /*3dc0*/  BSYNC B1 ;  /* 0x0000000000017941 */ /* 0x000fea0003800000 */
.L_x_94:
        /* <DEDUP_REMOVED lines=9> */
.L_x_97:
[----:B------:R-:W-:Y:S05]  /*3e60*/  BSYNC B1 ;  /* 0x0000000000017941 */ /* 0x000fea0003800000 */
.L_x_96:
        /* <DEDUP_REMOVED lines=10> */
.L_x_99:
[----:B------:R-:W-:Y:S05]  /*3f10*/  BSYNC B1 ;  /* 0x0000000000017941 */ /* 0x000fea0003800000 */
.L_x_98:
        /* <DEDUP_REMOVED lines=10> */
.L_x_101:
[----:B------:R-:W-:Y:S05]  /*3fc0*/  BSYNC B1 ;  /* 0x0000000000017941 */ /* 0x000fea0003800000 */
.L_x_100:
        /* <DEDUP_REMOVED lines=9> */
.L_x_103:
[----:B------:R-:W-:Y:S05]  /*4060*/  BSYNC B1 ;  /* 0x0000000000017941 */ /* 0x000fea0003800000 */
.L_x_102:
        /* <DEDUP_REMOVED lines=9> */
.L_x_105:
[----:B------:R-:W-:Y:S05]  /*4100*/  BSYNC B1 ;  /* 0x0000000000017941 */ /* 0x000fea0003800000 */
.L_x_104:
        /* <DEDUP_REMOVED lines=10> */
.L_x_107:
[----:B------:R-:W-:Y:S05]  /*41b0*/  BSYNC B1 ;  /* 0x0000000000017941 */ /* 0x000fea0003800000 */
.L_x_106:
        /* <DEDUP_REMOVED lines=10> */
.L_x_109:
[----:B------:R-:W-:Y:S05]  /*4260*/  BSYNC B1 ;  /* 0x0000000000017941 */ /* 0x000fea0003800000 */
.L_x_108:
        /* <DEDUP_REMOVED lines=9> */
.L_x_111:
[----:B------:R-:W-:Y:S05]  /*4300*/  BSYNC B1 ;  /* 0x0000000000017941 */ /* 0x000fea0003800000 */
.L_x_110:
        /* <DEDUP_REMOVED lines=9> */
.L_x_113:
[----:B------:R-:W-:Y:S05]  /*43a0*/  BSYNC B1 ;  /* 0x0000000000017941 */ /* 0x000fea0003800000 */
.L_x_112:
        /* <DEDUP_REMOVED lines=10> */
.L_x_115:
[----:B------:R-:W-:Y:S05]  /*4450*/  BSYNC B1 ;  /* 0x0000000000017941 */ /* 0x000fea0003800000 */
.L_x_114:
        /* <DEDUP_REMOVED lines=10> */
.L_x_117:
[----:B------:R-:W-:Y:S05]  /*4500*/  BSYNC B1 ;  /* 0x0000000000017941 */ /* 0x000fea0003800000 */
.L_x_116:
        /* <DEDUP_REMOVED lines=9> */
.L_x_119:
[----:B------:R-:W-:Y:S05]  /*45a0*/  BSYNC B1 ;  /* 0x0000000000017941 */ /* 0x000fea0003800000 */
.L_x_118:
        /* <DEDUP_REMOVED lines=9> */
.L_x_121:
[----:B------:R-:W-:Y:S05]  /*4640*/  BSYNC B1 ;  /* 0x0000000000017941 */ /* 0x000fea0003800000 */
.L_x_120:
        /* <DEDUP_REMOVED lines=10> */
.L_x_123:
[----:B------:R-:W-:Y:S05]  /*46f0*/  BSYNC B1 ;  /* 0x0000000000017941 */ /* 0x000fea0003800000 */
.L_x_122:
        /* <DEDUP_REMOVED lines=10> */
.L_x_125:
[----:B------:R-:W-:Y:S05]  /*47a0*/  BSYNC B1 ;  /* 0x0000000000017941 */ /* 0x000fea0003800000 */
.L_x_124:
        /* <DEDUP_REMOVED lines=9> */
.L_x_127:
[----:B------:R-:W-:Y:S05]  /*4840*/  BSYNC B1 ;  /* 0x0000000000017941 */ /* 0x000fea0003800000 */
.L_x_126:
        /* <DEDUP_REMOVED lines=9> */
.L_x_129:
[----:B------:R-:W-:Y:S05]  /*48e0*/  BSYNC B1 ;  /* 0x0000000000017941 */ /* 0x000fea0003800000 */
.L_x_128:
        /* <DEDUP_REMOVED lines=10> */
.L_x_131:
[----:B------:R-:W-:Y:S05]  /*4990*/  BSYNC B1 ;  /* 0x0000000000017941 */ /* 0x000fea0003800000 */
.L_x_130:
        /* <DEDUP_REMOVED lines=10> */
.L_x_133:
[----:B------:R-:W-:Y:S05]  /*4a40*/  BSYNC B1 ;  /* 0x0000000000017941 */ /* 0x000fea0003800000 */
.L_x_132:
        /* <DEDUP_REMOVED lines=9> */
.L_x_135:
[----:B------:R-:W-:Y:S05]  /*4ae0*/  BSYNC B1 ;  /* 0x0000000000017941 */ /* 0x000fea0003800000 */
.L_x_134:
        /* <DEDUP_REMOVED lines=9> */
.L_x_137:
[----:B------:R-:W-:Y:S05]  /*4b80*/  BSYNC B1 ;  /* 0x0000000000017941 */ /* 0x000fea0003800000 */
.L_x_136:
        /* <DEDUP_REMOVED lines=10> */
.L_x_139:
[----:B------:R-:W-:Y:S05]  /*4c30*/  BSYNC B1 ;  /* 0x0000000000017941 */ /* 0x000fea0003800000 */
.L_x_138:
        /* <DEDUP_REMOVED lines=10> */
.L_x_141:
[----:B------:R-:W-:Y:S05]  /*4ce0*/  BSYNC B1 ;  /* 0x0000000000017941 */ /* 0x000fea0003800000 */
.L_x_140:
        /* <DEDUP_REMOVED lines=9> */
.L_x_143:
[----:B------:R-:W-:Y:S05]  /*4d80*/  BSYNC B1 ;  /* 0x0000000000017941 */ /* 0x000fea0003800000 */
.L_x_142:
        /* <DEDUP_REMOVED lines=9> */
.L_x_145:
[----:B------:R-:W-:Y:S05]  /*4e20*/  BSYNC B1 ;  /* 0x0000000000017941 */ /* 0x000fea0003800000 */
.L_x_144:
        /* <DEDUP_REMOVED lines=10> */
.L_x_147:
[----:B------:R-:W-:Y:S05]  /*4ed0*/  BSYNC B1 ;  /* 0x0000000000017941 */ /* 0x000fea0003800000 */
.L_x_146:
        /* <DEDUP_REMOVED lines=10> */
.L_x_149:
[----:B------:R-:W-:Y:S05]  /*4f80*/  BSYNC B1 ;  /* 0x0000000000017941 */ /* 0x000fea0003800000 */
.L_x_148:
        /* <DEDUP_REMOVED lines=9> */
.L_x_151:
[----:B------:R-:W-:Y:S05]  /*5020*/  BSYNC B1 ;  /* 0x0000000000017941 */ /* 0x000fea0003800000 */
.L_x_150:
        /* <DEDUP_REMOVED lines=9> */
.L_x_153:
[----:B------:R-:W-:Y:S05]  /*50c0*/  BSYNC B1 ;  /* 0x0000000000017941 */ /* 0x000fea0003800000 */
.L_x_152:
        /* <DEDUP_REMOVED lines=10> */
.L_x_155:
[----:B------:R-:W-:Y:S05]  /*5170*/  BSYNC B1 ;  /* 0x0000000000017941 */ /* 0x000fea0003800000 */
.L_x_154:
        /* <DEDUP_REMOVED lines=10> */
.L_x_157:
[----:B------:R-:W-:Y:S05]  /*5220*/  BSYNC B1 ;  /* 0x0000000000017941 */ /* 0x000fea0003800000 */
.L_x_156:
        /* <DEDUP_REMOVED lines=9> */
.L_x_159:
[----:B------:R-:W-:Y:S05]  /*52c0*/  BSYNC B1 ;  /* 0x0000000000017941 */ /* 0x000fea0003800000 */
.L_x_158:
        /* <DEDUP_REMOVED lines=9> */
.L_x_161:
[----:B------:R-:W-:Y:S05]  /*5360*/  BSYNC B1 ;  /* 0x0000000000017941 */ /* 0x000fea0003800000 */
.L_x_160:
        /* <DEDUP_REMOVED lines=10> */
.L_x_163:
[----:B------:R-:W-:Y:S05]  /*5410*/  BSYNC B1 ;  /* 0x0000000000017941 */ /* 0x000fea0003800000 */
.L_x_162:
        /* <DEDUP_REMOVED lines=10> */
.L_x_165:
[----:B------:R-:W-:Y:S05]  /*54c0*/  BSYNC B1 ;  /* 0x0000000000017941 */ /* 0x000fea0003800000 */
.L_x_164:
        /* <DEDUP_REMOVED lines=9> */
.L_x_167:
[----:B------:R-:W-:Y:S05]  /*5560*/  BSYNC B1 ;  /* 0x0000000000017941 */ /* 0x000fea0003800000 */
.L_x_166:
        /* <DEDUP_REMOVED lines=9> */
.L_x_169:
[----:B------:R-:W-:Y:S05]  /*5600*/  BSYNC B1 ;  /* 0x0000000000017941 */ /* 0x000fea0003800000 */
.L_x_168:
        /* <DEDUP_REMOVED lines=10> */
.L_x_171:
[----:B------:R-:W-:Y:S05]  /*56b0*/  BSYNC B1 ;  /* 0x0000000000017941 */ /* 0x000fea0003800000 */
.L_x_170:
        /* <DEDUP_REMOVED lines=10> */
.L_x_173:
[----:B------:R-:W-:Y:S05]  /*5760*/  BSYNC B1 ;  /* 0x0000000000017941 */ /* 0x000fea0003800000 */
.L_x_172:
        /* <DEDUP_REMOVED lines=9> */
.L_x_175:
[----:B------:R-:W-:Y:S05]  /*5800*/  BSYNC B1 ;  /* 0x0000000000017941 */ /* 0x000fea0003800000 */
.L_x_174:
        /* <DEDUP_REMOVED lines=9> */
.L_x_177:
[----:B------:R-:W-:Y:S05]  /*58a0*/  BSYNC B1 ;  /* 0x0000000000017941 */ /* 0x000fea0003800000 */
.L_x_176:
        /* <DEDUP_REMOVED lines=10> */
.L_x_179:
[----:B------:R-:W-:Y:S05]  /*5950*/  BSYNC B1 ;  /* 0x0000000000017941 */ /* 0x000fea0003800000 */
.L_x_178:
        /* <DEDUP_REMOVED lines=10> */
.L_x_181:
[----:B------:R-:W-:Y:S05]  /*5a00*/  BSYNC B1 ;  /* 0x0000000000017941 */ /* 0x000fea0003800000 */
.L_x_180:
        /* <DEDUP_REMOVED lines=9> */
.L_x_183:
[----:B------:R-:W-:Y:S05]  /*5aa0*/  BSYNC B1 ;  /* 0x0000000000017941 */ /* 0x000fea0003800000 */
.L_x_182:
        /* <DEDUP_REMOVED lines=9> */
.L_x_185:
[----:B------:R-:W-:Y:S05]  /*5b40*/  BSYNC B1 ;  /* 0x0000000000017941 */ /* 0x000fea0003800000 */
.L_x_184:
        /* <DEDUP_REMOVED lines=10> */
.L_x_187:
[----:B------:R-:W-:Y:S05]  /*5bf0*/  BSYNC B1 ;  /* 0x0000000000017941 */ /* 0x000fea0003800000 */
.L_x_186:
        /* <DEDUP_REMOVED lines=10> */
.L_x_189:
[----:B------:R-:W-:Y:S05]  /*5ca0*/  BSYNC B1 ;  /* 0x0000000000017941 */ /* 0x000fea0003800000 */
.L_x_188:
        /* <DEDUP_REMOVED lines=9> */
.L_x_191:
[----:B------:R-:W-:Y:S05]  /*5d40*/  BSYNC B1 ;  /* 0x0000000000017941 */ /* 0x000fea0003800000 */
.L_x_190:
        /* <DEDUP_REMOVED lines=9> */
.L_x_193:
[----:B------:R-:W-:Y:S05]  /*5de0*/  BSYNC B1 ;  /* 0x0000000000017941 */ /* 0x000fea0003800000 */
.L_x_192:
        /* <DEDUP_REMOVED lines=10> */
.L_x_195:
[----:B------:R-:W-:Y:S05]  /*5e90*/  BSYNC B1 ;  /* 0x0000000000017941 */ /* 0x000fea0003800000 */
.L_x_194:
        /* <DEDUP_REMOVED lines=10> */
.L_x_197:
[----:B------:R-:W-:Y:S05]  /*5f40*/  BSYNC B1 ;  /* 0x0000000000017941 */ /* 0x000fea0003800000 */
.L_x_196:
        /* <DEDUP_REMOVED lines=9> */
.L_x_199:
[----:B------:R-:W-:Y:S05]  /*5fe0*/  BSYNC B1 ;  /* 0x0000000000017941 */ /* 0x000fea0003800000 */
.L_x_198:
        /* <DEDUP_REMOVED lines=9> */
.L_x_201:
[----:B------:R-:W-:Y:S05]  /*6080*/  BSYNC B1 ;  /* 0x0000000000017941 */ /* 0x000fea0003800000 */
.L_x_200:
        /* <DEDUP_REMOVED lines=10> */
.L_x_203:
[----:B------:R-:W-:Y:S05]  /*6130*/  BSYNC B1 ;  /* 0x0000000000017941 */ /* 0x000fea0003800000 */
.L_x_202:
        /* <DEDUP_REMOVED lines=10> */
.L_x_205:
[----:B------:R-:W-:Y:S05]  /*61e0*/  BSYNC B1 ;  /* 0x0000000000017941 */ /* 0x000fea0003800000 */
.L_x_204:
        /* <DEDUP_REMOVED lines=9> */
.L_x_207:
[----:B------:R-:W-:Y:S05]  /*6280*/  BSYNC B1 ;  /* 0x0000000000017941 */ /* 0x000fea0003800000 */
.L_x_206:
        /* <DEDUP_REMOVED lines=9> */
.L_x_209:
[----:B------:R-:W-:Y:S05]  /*6320*/  BSYNC B1 ;  /* 0x0000000000017941 */ /* 0x000fea0003800000 */
.L_x_208:
        /* <DEDUP_REMOVED lines=10> */
.L_x_211:
[----:B------:R-:W-:Y:S05]  /*63d0*/  BSYNC B1 ;  /* 0x0000000000017941 */ /* 0x000fea0003800000 */
.L_x_210:
        /* <DEDUP_REMOVED lines=10> */
.L_x_213:
[----:B------:R-:W-:Y:S05]  /*6480*/  BSYNC B1 ;  /* 0x0000000000017941 */ /* 0x000fea0003800000 */
.L_x_212:
        /* <DEDUP_REMOVED lines=9> */
.L_x_215:
[----:B------:R-:W-:Y:S05]  /*6520*/  BSYNC B1 ;  /* 0x0000000000017941 */ /* 0x000fea0003800000 */
.L_x_214:
        /* <DEDUP_REMOVED lines=9> */
.L_x_217:
[----:B------:R-:W-:Y:S05]  /*65c0*/  BSYNC B1 ;  /* 0x0000000000017941 */ /* 0x000fea0003800000 */
.L_x_216:
        /* <DEDUP_REMOVED lines=10> */
.L_x_219:
[----:B------:R-:W-:Y:S05]  /*6670*/  BSYNC B1 ;  /* 0x0000000000017941 */ /* 0x000fea0003800000 */
.L_x_218:
        /* <DEDUP_REMOVED lines=10> */
.L_x_221:
[----:B------:R-:W-:Y:S05]  /*6720*/  BSYNC B1 ;  /* 0x0000000000017941 */ /* 0x000fea0003800000 */
.L_x_220:
        /* <DEDUP_REMOVED lines=9> */
.L_x_223:
[----:B------:R-:W-:Y:S05]  /*67c0*/  BSYNC B1 ;  /* 0x0000000000017941 */ /* 0x000fea0003800000 */
.L_x_222:
        /* <DEDUP_REMOVED lines=9> */
.L_x_225:
[----:B------:R-:W-:Y:S05]  /*6860*/  BSYNC B1 ;  /* 0x0000000000017941 */ /* 0x000fea0003800000 */
.L_x_224:
        /* <DEDUP_REMOVED lines=10> */
.L_x_227:
[----:B------:R-:W-:Y:S05]  /*6910*/  BSYNC B1 ;  /* 0x0000000000017941 */ /* 0x000fea0003800000 */
.L_x_226:
        /* <DEDUP_REMOVED lines=10> */
.L_x_229:
[----:B------:R-:W-:Y:S05]  /*69c0*/  BSYNC B1 ;  /* 0x0000000000017941 */ /* 0x000fea0003800000 */
.L_x_228:
        /* <DEDUP_REMOVED lines=9> */
.L_x_231:
[----:B------:R-:W-:Y:S05]  /*6a60*/  BSYNC B1 ;  /* 0x0000000000017941 */ /* 0x000fea0003800000 */
.L_x_230:
        /* <DEDUP_REMOVED lines=9> */
.L_x_233:
[----:B------:R-:W-:Y:S05]  /*6b00*/  BSYNC B1 ;  /* 0x0000000000017941 */ /* 0x000fea0003800000 */
.L_x_232:
        /* <DEDUP_REMOVED lines=10> */
.L_x_235:
[----:B------:R-:W-:Y:S05]  /*6bb0*/  BSYNC B1 ;  /* 0x0000000000017941 */ /* 0x000fea0003800000 */
.L_x_234:
        /* <DEDUP_REMOVED lines=10> */
.L_x_237:
[----:B------:R-:W-:Y:S05]  /*6c60*/  BSYNC B1 ;  /* 0x0000000000017941 */ /* 0x000fea0003800000 */
.L_x_236:
        /* <DEDUP_REMOVED lines=9> */
.L_x_239:
[----:B------:R-:W-:Y:S05]  /*6d00*/  BSYNC B1 ;  /* 0x0000000000017941 */ /* 0x000fea0003800000 */
.L_x_238:
        /* <DEDUP_REMOVED lines=9> */
.L_x_241:
[----:B------:R-:W-:Y:S05]  /*6da0*/  BSYNC B1 ;  /* 0x0000000000017941 */ /* 0x000fea0003800000 */
.L_x_240:
        /* <DEDUP_REMOVED lines=10> */
.L_x_243:
[----:B------:R-:W-:Y:S05]  /*6e50*/  BSYNC B1 ;  /* 0x0000000000017941 */ /* 0x000fea0003800000 */
.L_x_242:
        /* <DEDUP_REMOVED lines=10> */
.L_x_245:
[----:B------:R-:W-:Y:S05]  /*6f00*/  BSYNC B1 ;  /* 0x0000000000017941 */ /* 0x000fea0003800000 */
.L_x_244:
        /* <DEDUP_REMOVED lines=9> */
.L_x_247:
[----:B------:R-:W-:Y:S05]  /*6fa0*/  BSYNC B1 ;  /* 0x0000000000017941 */ /* 0x000fea0003800000 */
.L_x_246:
        /* <DEDUP_REMOVED lines=9> */
.L_x_249:
[----:B------:R-:W-:Y:S05]  /*7040*/  BSYNC B1 ;  /* 0x0000000000017941 */ /* 0x000fea0003800000 */
.L_x_248:
        /* <DEDUP_REMOVED lines=10> */
.L_x_251:
[----:B------:R-:W-:Y:S05]  /*70f0*/  BSYNC B1 ;  /* 0x0000000000017941 */ /* 0x000fea0003800000 */
.L_x_250:
        /* <DEDUP_REMOVED lines=10> */
.L_x_253:
[----:B------:R-:W-:Y:S05]  /*71a0*/  BSYNC B1 ;  /* 0x0000000000017941 */ /* 0x000fea0003800000 */
.L_x_252:
        /* <DEDUP_REMOVED lines=9> */
.L_x_255:
[----:B------:R-:W-:Y:S05]  /*7240*/  BSYNC B1 ;  /* 0x0000000000017941 */ /* 0x000fea0003800000 */
.L_x_254:
        /* <DEDUP_REMOVED lines=9> */
.L_x_257:
[----:B------:R-:W-:Y:S05]  /*72e0*/  BSYNC B1 ;  /* 0x0000000000017941 */ /* 0x000fea0003800000 */
.L_x_256:
        /* <DEDUP_REMOVED lines=10> */
.L_x_259:
[----:B------:R-:W-:Y:S05]  /*7390*/  BSYNC B1 ;  /* 0x0000000000017941 */ /* 0x000fea0003800000 */
.L_x_258:
        /* <DEDUP_REMOVED lines=10> */
.L_x_261:
[----:B------:R-:W-:Y:S05]  /*7440*/  BSYNC B1 ;  /* 0x0000000000017941 */ /* 0x000fea0003800000 */
.L_x_260:
        /* <DEDUP_REMOVED lines=9> */
.L_x_263:
[----:B------:R-:W-:Y:S05]  /*74e0*/  BSYNC B1 ;  /* 0x0000000000017941 */ /* 0x000fea0003800000 */
.L_x_262:
        /* <DEDUP_REMOVED lines=9> */
.L_x_265:
[----:B------:R-:W-:Y:S05]  /*7580*/  BSYNC B1 ;  /* 0x0000000000017941 */ /* 0x000fea0003800000 */
.L_x_264:
        /* <DEDUP_REMOVED lines=10> */
.L_x_267:
[----:B------:R-:W-:Y:S05]  /*7630*/  BSYNC B1 ;  /* 0x0000000000017941 */ /* 0x000fea0003800000 */
.L_x_266:
        /* <DEDUP_REMOVED lines=10> */
.L_x_269:
[----:B------:R-:W-:Y:S05]  /*76e0*/  BSYNC B1 ;  /* 0x0000000000017941 */ /* 0x000fea0003800000 */
.L_x_268:
        /* <DEDUP_REMOVED lines=9> */
.L_x_271:
[----:B------:R-:W-:Y:S05]  /*7780*/  BSYNC B1 ;  /* 0x0000000000017941 */ /* 0x000fea0003800000 */
.L_x_270:
        /* <DEDUP_REMOVED lines=9> */
.L_x_273:
[----:B------:R-:W-:Y:S05]  /*7820*/  BSYNC B1 ;  /* 0x0000000000017941 */ /* 0x000fea0003800000 */
.L_x_272:
        /* <DEDUP_REMOVED lines=10> */
.L_x_275:
[----:B------:R-:W-:Y:S05]  /*78d0*/  BSYNC B1 ;  /* 0x0000000000017941 */ /* 0x000fea0003800000 */
.L_x_274:
        /* <DEDUP_REMOVED lines=10> */
.L_x_277:
[----:B------:R-:W-:Y:S05]  /*7980*/  BSYNC B1 ;  /* 0x0000000000017941 */ /* 0x000fea0003800000 */
.L_x_276:
        /* <DEDUP_REMOVED lines=9> */
.L_x_279:
[----:B------:R-:W-:Y:S05]  /*7a20*/  BSYNC B1 ;  /* 0x0000000000017941 */ /* 0x000fea0003800000 */
.L_x_278:
        /* <DEDUP_REMOVED lines=9> */
.L_x_281:
[----:B------:R-:W-:Y:S05]  /*7ac0*/  BSYNC B1 ;  /* 0x0000000000017941 */ /* 0x000fea0003800000 */
.L_x_280:
        /* <DEDUP_REMOVED lines=10> */
.L_x_283:
[----:B------:R-:W-:Y:S05]  /*7b70*/  BSYNC B1 ;  /* 0x0000000000017941 */ /* 0x000fea0003800000 */
.L_x_282:
        /* <DEDUP_REMOVED lines=10> */
.L_x_285:
[----:B------:R-:W-:Y:S05]  /*7c20*/  BSYNC B1 ;  /* 0x0000000000017941 */ /* 0x000fea0003800000 */
.L_x_284:
[----:B01--45:R-:W-:Y:S01]  /*7c30*/  HADD2.F32 R7, -RZ, R22.H0_H0 ;  /* 0x20000016ff077230 */ /* 0x033fe20000004100 */
        /* <DEDUP_REMOVED lines=8> */
.L_x_287:
[----:B------:R-:W-:Y:S05]  /*7cc0*/  BSYNC B1 ;  /* 0x0000000000017941 */ /* 0x000fea0003800000 */
.L_x_286:
[----:B0----5:R-:W-:Y:S01]  /*7cd0*/  HADD2.F32 R5, -RZ, R22.H0_H0 ;  /* 0x20000016ff057230 */ /* 0x021fe20000004100 */
[----:B------:R-:W-:Y:S01]  /*7ce0*/  ISETP.GT.AND P1, PT, R3, 0x8, P1 ;  /* 0x000000080300780c */ /* 0x000fe20000f24270 */
[----:B------:R-:W-:Y:S01]  /*7cf0*/  @P0 IMAD.MOV.U32 R4, RZ, RZ, R10 ;  /* 0x000000ffff040224 */ /* 0x000fe200078e000a */
[----:B------:R-:W-:Y:S02]  /*7d00*/  BSSY B1, `(.L_x_288) ;  /* 0x0000009000017945 */ /* 0x000fe40003800000 */
[----:B------:R-:W-:-:S04]  /*7d10*/  FMUL R5, R5, R154 ;  /* 0x0000009a05057220 */ /* 0x000fc80000400000 */
[----:B------:R-:W-:-:S05]  /*7d20*/  FFMA R5, R150, R153, R5 ;  /* 0x0000009996057223 */ /* 0x000fca0000000005 */
[----:B------:R-:W-:-:S04]  /*7d30*/  F2FP.F16.F32.PACK_AB R5, RZ, R5 ;  /* 0x00000005ff05723e */ /* 0x000fc800000000ff */
[----:B------:R-:W-:Y:S01]  /*7d40*/  PRMT R2, R5, 0x7610, R2 ;  /* 0x0000761005027816 */ /* 0x000fe20000000002 */
[----:B------:R-:W-:-:S05]  /*7d50*/  @P0 IMAD.MOV.U32 R5, RZ, RZ, R11 ;  /* 0x000000ffff050224 */ /* 0x000fca00078e000b */
[----:B------:R0:W-:Y:S01]  /*7d60*/  @P0 STG.E.U16 desc[UR36][R4.64+0x1f0], R2 ;  /* 0x0001f00204000986 */ /* 0x0001e2000c101524 */
[----:B------:R-:W-:Y:S05]  /*7d70*/  @!P1 BRA `(.L_x_289) ;  /* 0x0000000000049947 */ /* 0x000fea0003800000 */
[----:B------:R4:W5:Y:S02]  /*7d80*/  LDG.E.LTC128B.U16 R22, desc[UR36][R8.64+0x1f2] ;  /* 0x0001f22408167981 */ /* 0x000964000c1e1520 */
.L_x_289:
[----:B------:R-:W-:Y:S05]  /*7d90*/  BSYNC B1 ;  /* 0x0000000000017941 */ /* 0x000fea0003800000 */
.L_x_288:
[----:B------:R-:W-:Y:S05]  /*7da0*/  @!P1 BRA `(.L_x_290) ;  /* 0x0000002400409947 */ /* 0x000fea0003800000 */
[----:B-----5:R-:W-:-:S05]  /*7db0*/  HADD2.F32 R3, -RZ, R22.H0_H0 ;  /* 0x20000016ff037230 */ /* 0x020fca0000004100 */
[----:B------:R-:W-:-:S04]  /*7dc0*/  FMUL R0, R3, R154 ;  /* 0x0000009a03007220 */ /* 0x000fc80000400000 */
[----:B------:R-:W-:-:S05]  /*7dd0*/  FFMA R0, R151, R153, R0 ;  /* 0x0000009997007223 */ /* 0x000fca0000000000 */
[----:B------:R-:W-:-:S05]  /*7de0*/  F2FP.F16.F32.PACK_AB R0, RZ, R0 ;  /* 0x00000000ff00723e */ /* 0x000fca00000000ff */
[----:B------:R0:W-:Y:S01]  /*7df0*/  STG.E.U16 desc[UR36][R10.64+0x1f2], R0 ;  /* 0x0001f2000a007986 */ /* 0x0001e2000c101524 */
[----:B------:R-:W-:Y:S05]  /*7e00*/  BRA `(.L_x_290) ;  /* 0x0000002400287947 */ /* 0x000fea0003800000 */
.L_x_37:
[----:B------:R-:W-:Y:S01]  /*7e10*/  ISETP.GT.AND P2, PT, R0, 0x1, PT ;  /* 0x000000010000780c */ /* 0x000fe20003f44270 */
[----:B------:R-:W-:Y:S01]  /*7e20*/  ULDC.64 UR4, c[0x0][0x5c0] ;  /* 0x0001700000047ab9 */ /* 0x000fe20000000a00 */
[-C--:B------:R-:W-:Y:S01]  /*7e30*/  FMUL R24, R24, R153.reuse ;  /* 0x0000009918187220 */ /* 0x080fe20000400000 */
[-C--:B------:R-:W-:Y:S01]  /*7e40*/  FMUL R25, R25, R153.reuse ;  /* 0x0000009919197220 */ /* 0x080fe20000400000 */
[----:B------:R-:W-:Y:S01]  /*7e50*/  ISETP.GT.AND P1, PT, R3, RZ, P2 ;  /* 0x000000ff0300720c */ /* 0x000fe20001724270 */
[-C--:B------:R-:W-:Y:S01]  /*7e60*/  FMUL R26, R26, R153.reuse ;  /* 0x000000991a1a7220 */ /* 0x080fe20000400000 */
[----:B------:R-:W-:Y:S01]  /*7e70*/  LEA R4, P4, R6, UR4, 0x1 ;  /* 0x0000000406047c11 */ /* 0x000fe2000f8808ff */
[-C--:B------:R-:W-:Y:S01]  /*7e80*/  FMUL R27, R27, R153.reuse ;  /* 0x000000991b1b7220 */ /* 0x080fe20000400000 */
[----:B------:R-:W-:Y:S01]  /*7e90*/  F2FP.F16.F32.PACK_AB R24, RZ, R24 ;  /* 0x00000018ff18723e */ /* 0x000fe200000000ff */
[-C--:B------:R-:W-:Y:S01]  /*7ea0*/  FMUL R28, R28, R153.reuse ;  /* 0x000000991c1c7220 */ /* 0x080fe20000400000 */
[----:B------:R-:W-:Y:S01]  /*7eb0*/  LEA.HI.X R5, R6, UR5, R181, 0x1, P4 ;  /* 0x0000000506057c11 */ /* 0x000fe2000a0f0cb5 */
[----:B------:R-:W-:Y:S01]  /*7ec0*/  FMUL R29, R29, R153 ;  /* 0x000000991d1d7220 */ /* 0x000fe20000400000 */
[----:B------:R-:W-:Y:S01]  /*7ed0*/  F2FP.F16.F32.PACK_AB R25, RZ, R25 ;  /* 0x00000019ff19723e */ /* 0x000fe200000000ff */
[-C--:B------:R-:W-:Y:S01]  /*7ee0*/  FMUL R30, R30, R153.reuse ;  /* 0x000000991e1e7220 */ /* 0x080fe20000400000 */
[----:B------:R-:W-:Y:S01]  /*7ef0*/  ISETP.GT.AND P2, PT, R3, 0x8, P2 ;  /* 0x000000080300780c */ /* 0x000fe20001744270 */
[----:B------:R-:W-:Y:S01]  /*7f00*/  @P3 STG.E.U16 desc[UR36][R4.64], R24 ;  /* 0x0000001804003986 */ /* 0x000fe2000c101524 */
[C---:B------:R-:W-:Y:S01]  /*7f10*/  SHF.L.U64.HI R11, R10.reuse, 0x4, R11 ;  /* 0x000000040a0b7819 */ /* 0x040fe2000001020b */
[-C--:B------:R-:W-:Y:S01]  /*7f20*/  FMUL R31, R31, R153.reuse ;  /* 0x000000991f1f7220 */ /* 0x080fe20000400000 */
[----:B------:R-:W-:Y:S01]  /*7f30*/  LEA R6, P3, R10, R4, 0x4 ;  /* 0x000000040a067211 */ /* 0x000fe200078620ff */
[----:B------:R-:W-:Y:S01]  /*7f40*/  @P1 STG.E.U16 desc[UR36][R4.64+0x2], R25 ;  /* 0x0000021904001986 */ /* 0x000fe2000c101524 */
[----:B------:R-:W-:Y:S01]  /*7f50*/  ISETP.GT.AND P1, PT, R3, 0x8, P0 ;  /* 0x000000080300780c */ /* 0x000fe20000724270 */
[----:B------:R-:W-:Y:S01]  /*7f60*/  FMUL R32, R32, R153 ;  /* 0x0000009920207220 */ /* 0x000fe20000400000 */
[----:B------:R-:W-:Y:S01]  /*7f70*/  F2FP.F16.F32.PACK_AB R26, RZ, R26 ;  /* 0x0000001aff1a723e */ /* 0x000fe200000000ff */
[----:B------:R-:W-:Y:S01]  /*7f80*/  IMAD.X R7, R11, 0x1, R5, P3 ;  /* 0x000000010b077824 */ /* 0x000fe200018e0605 */
[----:B------:R-:W-:Y:S01]  /*7f90*/  F2FP.F16.F32.PACK_AB R27, RZ, R27 ;  /* 0x0000001bff1b723e */ /* 0x000fe200000000ff */
[-C--:B------:R-:W-:Y:S01]  /*7fa0*/  FMUL R33, R33, R153.reuse ;  /* 0x0000009921217220 */ /* 0x080fe20000400000 */
[----:B------:R-:W-:Y:S01]  /*7fb0*/  ISETP.GT.AND P0, PT, R0, 0x8, PT ;  /* 0x000000080000780c */ /* 0x000fe20003f04270 */
[-C--:B------:R-:W-:Y:S01]  /*7fc0*/  FMUL R34, R34, R153.reuse ;  /* 0x0000009922227220 */ /* 0x080fe20000400000 */
[----:B------:R-:W-:Y:S01]  /*7fd0*/  F2FP.F16.F32.PACK_AB R28, RZ, R28 ;  /* 0x0000001cff1c723e */ /* 0x000fe200000000ff */
[-C--:B------:R-:W-:Y:S01]  /*7fe0*/  FMUL R35, R35, R153.reuse ;  /* 0x0000009923237220 */ /* 0x080fe20000400000 */
[C---:B------:R-:W-:Y:S01]  /*7ff0*/  ISETP.GT.AND P4, PT, R3.reuse, RZ, P0 ;  /* 0x000000ff0300720c */ /* 0x040fe20000784270 */
[----:B------:R-:W-:Y:S01]  /*8000*/  FMUL R36, R36, R153 ;  /* 0x0000009924247220 */ /* 0x000fe20000400000 */
[----:B------:R-:W-:Y:S01]  /*8010*/  F2FP.F16.F32.PACK_AB R29, RZ, R29 ;  /* 0x0000001dff1d723e */ /* 0x000fe200000000ff */
[----:B------:R-:W-:Y:S01]  /*8020*/  @P1 STG.E.U16 desc[UR36][R6.64], R26 ;  /* 0x0000001a06001986 */ /* 0x000fe2000c101524 */
[----:B------:R-:W-:Y:S01]  /*8030*/  ISETP.GT.AND P1, PT, R3, 0x8, P0 ;  /* 0x000000080300780c */ /* 0x000fe20000724270 */
[-C--:B------:R-:W-:Y:S01]  /*8040*/  FMUL R37, R37, R153.reuse ;  /* 0x0000009925257220 */ /* 0x080fe20000400000 */
[----:B------:R-:W-:Y:S01]  /*8050*/  F2FP.F16.F32.PACK_AB R30, RZ, R30 ;  /* 0x0000001eff1e723e */ /* 0x000fe200000000ff */
[----:B------:R-:W-:Y:S01]  /*8060*/  @P2 STG.E.U16 desc[UR36][R6.64+0x2], R27 ;  /* 0x0000021b06002986 */ /* 0x000fe2000c101524 */
[----:B------:R-:W-:Y:S01]  /*8070*/  ISETP.GT.AND P2, PT, R0, 0x9, PT ;  /* 0x000000090000780c */ /* 0x000fe20003f44270 */
[----:B------:R-:W-:Y:S01]  /*8080*/  FMUL R38, R38, R153 ;  /* 0x0000009926267220 */ /* 0x000fe20000400000 */
[----:B------:R-:W-:Y:S01]  /*8090*/  F2FP.F16.F32.PACK_AB R31, RZ, R31 ;  /* 0x0000001fff1f723e */ /* 0x000fe200000000ff */
[-C--:B------:R-:W-:Y:S01]  /*80a0*/  FMUL R39, R39, R153.reuse ;  /* 0x0000009927277220 */ /* 0x080fe20000400000 */
[C---:B------:R-:W-:Y:S01]  /*80b0*/  ISETP.GT.AND P3, PT, R3.reuse, RZ, P2 ;  /* 0x000000ff0300720c */ /* 0x040fe20001764270 */
[----:B------:R-:W-:Y:S01]  /*80c0*/  @P4 STG.E.U16 desc[UR36][R4.64+0x10], R28 ;  /* 0x0000101c04004986 */ /* 0x000fe2000c101524 */
[----:B------:R-:W-:Y:S01]  /*80d0*/  ISETP.GT.AND P2, PT, R3, 0x8, P2 ;  /* 0x000000080300780c */ /* 0x000fe20001744270 */
[-C--:B------:R-:W-:Y:S01]  /*80e0*/  FMUL R40, R40, R153.reuse ;  /* 0x0000009928287220 */ /* 0x080fe20000400000 */
[----:B------:R-:W-:Y:S01]  /*80f0*/  ISETP.GT.AND P0, PT, R0, 0x10, PT ;  /* 0x000000100000780c */ /* 0x000fe20003f04270 */
[-C--:B------:R-:W-:Y:S01]  /*8100*/  FMUL R41, R41, R153.reuse ;  /* 0x0000009929297220 */ /* 0x080fe20000400000 */
[----:B------:R-:W-:Y:S01]  /*8110*/  F2FP.F16.F32.PACK_AB R32, RZ, R32 ;  /* 0x00000020ff20723e */ /* 0x000fe200000000ff */
[-C--:B------:R-:W-:Y:S01]  /*8120*/  FMUL R42, R42, R153.reuse ;  /* 0x000000992a2a7220 */ /* 0x080fe20000400000 */
[----:B------:R-:W-:Y:S01]  /*8130*/  ISETP.GT.AND P4, PT, R3, RZ, P0 ;  /* 0x000000ff0300720c */ /* 0x000fe20000784270 */
[----:B------:R-:W-:Y:S01]  /*8140*/  FMUL R43, R43, R153 ;  /* 0x000000992b2b7220 */ /* 0x000fe20000400000 */
[----:B------:R-:W-:Y:S01]  /*8150*/  F2FP.F16.F32.PACK_AB R33, RZ, R33 ;  /* 0x00000021ff21723e */ /* 0x000fe200000000ff */
[-C--:B------:R-:W-:Y:S01]  /*8160*/  FMUL R44, R44, R153.reuse ;  /* 0x000000992c2c7220 */ /* 0x080fe20000400000 */
[----:B------:R-:W-:Y:S01]  /*8170*/  F2FP.F16.F32.PACK_AB R34, RZ, R34 ;  /* 0x00000022ff22723e */ /* 0x000fe200000000ff */
[----:B------:R-:W-:Y:S01]  /*8180*/  @P3 STG.E.U16 desc[UR36][R4.64+0x12], R29 ;  /* 0x0000121d04003986 */ /* 0x000fe2000c101524 */
[----:B------:R-:W-:Y:S01]  /*8190*/  ISETP.GT.AND P3, PT, R0, 0x11, PT ;  /* 0x000000110000780c */ /* 0x000fe20003f64270 */
[----:B------:R-:W-:Y:S01]  /*81a0*/  FMUL R45, R45, R153 ;  /* 0x000000992d2d7220 */ /* 0x000fe20000400000 */
[----:B------:R-:W-:Y:S01]  /*81b0*/  F2FP.F16.F32.PACK_AB R35, RZ, R35 ;  /* 0x00000023ff23723e */ /* 0x000fe200000000ff */
[----:B------:R-:W-:Y:S01]  /*81c0*/  @P1 STG.E.U16 desc[UR36][R6.64+0x10], R30 ;  /* 0x0000101e06001986 */ /* 0x000fe2000c101524 */
[C---:B------:R-:W-:Y:S01]  /*81d0*/  ISETP.GT.AND P1, PT, R3.reuse, 0x8, P0 ;  /* 0x000000080300780c */ /* 0x040fe20000724270 */
[-C--:B------:R-:W-:Y:S01]  /*81e0*/  FMUL R46, R46, R153.reuse ;  /* 0x000000992e2e7220 */ /* 0x080fe20000400000 */
[----:B------:R-:W-:Y:S01]  /*81f0*/  ISETP.GT.AND P0, PT, R0, 0x18, PT ;  /* 0x000000180000780c */ /* 0x000fe20003f04270 */
[----:B------:R-:W-:Y:S01]  /*8200*/  @P2 STG.E.U16 desc[UR36][R6.64+0x12], R31 ;  /* 0x0000121f06002986 */ /* 0x000fe2000c101524 */
[----:B------:R-:W-:Y:S01]  /*8210*/  ISETP.GT.AND P2, PT, R3, RZ, P3 ;  /* 0x000000ff0300720c */ /* 0x000fe20001f44270 */
[-C--:B------:R-:W-:Y:S01]  /*8220*/  FMUL R47, R47, R153.reuse ;  /* 0x000000992f2f7220 */ /* 0x080fe20000400000 */
[C---:B------:R-:W-:Y:S01]  /*8230*/  ISETP.GT.AND P3, PT, R3.reuse, 0x8, P3 ;  /* 0x000000080300780c */ /* 0x040fe20001f64270 */
[----:B------:R-:W-:Y:S01]  /*8240*/  @P4 STG.E.U16 desc[UR36][R4.64+0x20], R32 ;  /* 0x0000202004004986 */ /* 0x000fe2000c101524 */
[----:B------:R-:W-:Y:S01]  /*8250*/  ISETP.GT.AND P4, PT, R3, RZ, P0 ;  /* 0x000000ff0300720c */ /* 0x000fe20000784270 */
[-C--:B------:R-:W-:Y:S01]  /*8260*/  FMUL R48, R48, R153.reuse ;  /* 0x0000009930307220 */ /* 0x080fe20000400000 */
[----:B------:R-:W-:Y:S01]  /*8270*/  F2FP.F16.F32.PACK_AB R36, RZ, R36 ;  /* 0x00000024ff24723e */ /* 0x000fe200000000ff */
[----:B------:R-:W-:Y:S01]  /*8280*/  FMUL R49, R49, R153 ;  /* 0x0000009931317220 */ /* 0x000fe20000400000 */
[----:B------:R-:W-:Y:S01]  /*8290*/  F2FP.F16.F32.PACK_AB R37, RZ, R37 ;  /* 0x00000025ff25723e */ /* 0x000fe200000000ff */
[-C--:B------:R-:W-:Y:S01]  /*82a0*/  FMUL R50, R50, R153.reuse ;  /* 0x0000009932327220 */ /* 0x080fe20000400000 */
[----:B------:R-:W-:Y:S01]  /*82b0*/  F2FP.F16.F32.PACK_AB R38, RZ, R38 ;  /* 0x00000026ff26723e */ /* 0x000fe200000000ff */
[----:B------:R-:W-:Y:S01]  /*82c0*/  FMUL R51, R51, R153 ;  /* 0x0000009933337220 */ /* 0x000fe20000400000 */
[----:B------:R-:W-:Y:S01]  /*82d0*/  F2FP.F16.F32.PACK_AB R39, RZ, R39 ;  /* 0x00000027ff27723e */ /* 0x000fe200000000ff */
[----:B------:R-:W-:Y:S01]  /*82e0*/  @P2 STG.E.U16 desc[UR36][R4.64+0x22], R33 ;  /* 0x0000222104002986 */ /* 0x000fe2000c101524 */
[----:B------:R-:W-:Y:S01]  /*82f0*/  F2FP.F16.F32.PACK_AB R40, RZ, R40 ;  /* 0x00000028ff28723e */ /* 0x000fe200000000ff */
[----:B------:R-:W-:Y:S01]  /*8300*/  FMUL R52, R52, R153 ;  /* 0x0000009934347220 */ /* 0x000fe20000400000 */
[----:B------:R-:W-:Y:S01]  /*8310*/  F2FP.F16.F32.PACK_AB R41, RZ, R41 ;  /* 0x00000029ff29723e */ /* 0x000fe200000000ff */
[----:B------:R-:W-:Y:S01]  /*8320*/  @P1 STG.E.U16 desc[UR36][R6.64+0x20], R34 ;  /* 0x0000202206001986 */ /* 0x000fe2000c101524 */
[----:B------:R-:W-:Y:S01]  /*8330*/  ISETP.GT.AND P1, PT, R3, 0x8, P0 ;  /* 0x000000080300780c */ /* 0x000fe20000724270 */
[-C--:B------:R-:W-:Y:S01]  /*8340*/  FMUL R53, R53, R153.reuse ;  /* 0x0000009935357220 */ /* 0x080fe20000400000 */
[C---:B------:R-:W-:Y:S01]  /*8350*/  ISETP.GT.AND P0, PT, R0.reuse, 0x20, PT ;  /* 0x000000200000780c */ /* 0x040fe20003f04270 */
[----:B------:R-:W-:Y:S01]  /*8360*/  @P3 STG.E.U16 desc[UR36][R6.64+0x22], R35 ;  /* 0x0000222306003986 */ /* 0x000fe2000c101524 */
[----:B------:R-:W-:Y:S01]  /*8370*/  ISETP.GT.AND P3, PT, R0, 0x19, PT ;  /* 0x000000190000780c */ /* 0x000fe20003f64270 */
[-C--:B------:R-:W-:Y:S01]  /*8380*/  FMUL R54, R54, R153.reuse ;  /* 0x0000009936367220 */ /* 0x080fe20000400000 */
[----:B------:R-:W-:Y:S01]  /*8390*/  F2FP.F16.F32.PACK_AB R42, RZ, R42 ;  /* 0x0000002aff2a723e */ /* 0x000fe200000000ff */
[----:B------:R-:W-:Y:S01]  /*83a0*/  @P4 STG.E.U16 desc[UR36][R4.64+0x30], R36 ;  /* 0x0000302404004986 */ /* 0x000fe2000c101524 */
[----:B------:R-:W-:Y:S01]  /*83b0*/  ISETP.GT.AND P2, PT, R3, RZ, P3 ;  /* 0x000000ff0300720c */ /* 0x000fe20001f44270 */
[-C--:B------:R-:W-:Y:S01]  /*83c0*/  FMUL R55, R55, R153.reuse ;  /* 0x0000009937377220 */ /* 0x080fe20000400000 */
[C---:B------:R-:W-:Y:S01]  /*83d0*/  ISETP.GT.AND P3, PT, R3.reuse, 0x8, P3 ;  /* 0x000000080300780c */ /* 0x040fe20001f64270 */
[-C--:B------:R-:W-:Y:S01]  /*83e0*/  FMUL R56, R56, R153.reuse ;  /* 0x0000009938387220 */ /* 0x080fe20000400000 */
[----:B------:R-:W-:Y:S01]  /*83f0*/  ISETP.GT.AND P4, PT, R3, RZ, P0 ;  /* 0x000000ff0300720c */ /* 0x000fe20000784270 */
[----:B------:R-:W-:Y:S01]  /*8400*/  FMUL R57, R57, R153 ;  /* 0x0000009939397220 */ /* 0x000fe20000400000 */
[----:B------:R-:W-:Y:S01]  /*8410*/  F2FP.F16.F32.PACK_AB R43, RZ, R43 ;  /* 0x0000002bff2b723e */ /* 0x000fe200000000ff */
[-C--:B------:R-:W-:Y:S01]  /*8420*/  FMUL R58, R58, R153.reuse ;  /* 0x000000993a3a7220 */ /* 0x080fe20000400000 */
[----:B------:R-:W-:Y:S01]  /*8430*/  F2FP.F16.F32.PACK_AB R44, RZ, R44 ;  /* 0x0000002cff2c723e */ /* 0x000fe200000000ff */
[----:B------:R-:W-:Y:S01]  /*8440*/  FMUL R59, R59, R153 ;  /* 0x000000993b3b7220 */ /* 0x000fe20000400000 */
[----:B------:R-:W-:Y:S01]  /*8450*/  F2FP.F16.F32.PACK_AB R45, RZ, R45 ;  /* 0x0000002dff2d723e */ /* 0x000fe200000000ff */
[----:B------:R-:W-:Y:S01]  /*8460*/  FMUL R60, R60, R153 ;  /* 0x000000993c3c7220 */ /* 0x000fe20000400000 */
[----:B------:R-:W-:Y:S01]  /*8470*/  F2FP.F16.F32.PACK_AB R46, RZ, R46 ;  /* 0x0000002eff2e723e */ /* 0x000fe200000000ff */
[----:B------:R-:W-:Y:S01]  /*8480*/  @P2 STG.E.U16 desc[UR36][R4.64+0x32], R37 ;  /* 0x0000322504002986 */ /* 0x000fe2000c101524 */
[----:B------:R-:W-:Y:S01]  /*8490*/  F2FP.F16.F32.PACK_AB R47, RZ, R47 ;  /* 0x0000002fff2f723e */ /* 0x000fe200000000ff */
[-C--:B------:R-:W-:Y:S01]  /*84a0*/  FMUL R61, R61, R153.reuse ;  /* 0x000000993d3d7220 */ /* 0x080fe20000400000 */
[----:B------:R-:W-:Y:S01]  /*84b0*/  F2FP.F16.F32.PACK_AB R48, RZ, R48 ;  /* 0x00000030ff30723e */ /* 0x000fe200000000ff */
[----:B------:R-:W-:Y:S01]  /*84c0*/  @P1 STG.E.U16 desc[UR36][R6.64+0x30], R38 ;  /* 0x0000302606001986 */ /* 0x000fe2000c101524 */
[----:B------:R-:W-:Y:S01]  /*84d0*/  ISETP.GT.AND P1, PT, R3, 0x8, P0 ;  /* 0x000000080300780c */ /* 0x000fe20000724270 */
[-C--:B------:R-:W-:Y:S01]  /*84e0*/  FMUL R62, R62, R153.reuse ;  /* 0x000000993e3e7220 */ /* 0x080fe20000400000 */
[C---:B------:R-:W-:Y:S01]  /*84f0*/  ISETP.GT.AND P0, PT, R0.reuse, 0x28, PT ;  /* 0x000000280000780c */ /* 0x040fe20003f04270 */
[----:B------:R-:W-:Y:S01]  /*8500*/  @P3 STG.E.U16 desc[UR36][R6.64+0x32], R39 ;  /* 0x0000322706003986 */ /* 0x000fe2000c101524 */
[----:B------:R-:W-:Y:S01]  /*8510*/  ISETP.GT.AND P3, PT, R0, 0x21, PT ;  /* 0x000000210000780c */ /* 0x000fe20003f64270 */
[----:B------:R-:W-:Y:S01]  /*8520*/  FMUL R63, R63, R153 ;  /* 0x000000993f3f7220 */ /* 0x000fe20000400000 */
[----:B------:R-:W-:Y:S01]  /*8530*/  F2FP.F16.F32.PACK_AB R49, RZ, R49 ;  /* 0x00000031ff31723e */ /* 0x000fe200000000ff */
[----:B------:R-:W-:Y:S01]  /*8540*/  @P4 STG.E.U16 desc[UR36][R4.64+0x40], R40 ;  /* 0x0000402804004986 */ /* 0x000fe2000c101524 */
[C---:B------:R-:W-:Y:S01]  /*8550*/  ISETP.GT.AND P2, PT, R3.reuse, RZ, P3 ;  /* 0x000000ff0300720c */ /* 0x040fe20001f44270 */
[-C--:B------:R-:W-:Y:S01]  /*8560*/  FMUL R64, R64, R153.reuse ;  /* 0x0000009940407220 */ /* 0x080fe20000400000 */
[----:B------:R-:W-:Y:S01]  /*8570*/  ISETP.GT.AND P3, PT, R3, 0x8, P3 ;  /* 0x000000080300780c */ /* 0x000fe20001f64270 */
[-C--:B------:R-:W-:Y:S01]  /*8580*/  FMUL R65, R65, R153.reuse ;  /* 0x0000009941417220 */ /* 0x080fe20000400000 */
        /* <DEDUP_REMOVED lines=248> */
[----:B------:R-:W-:-:S02]  /*9510*/  ISETP.GT.AND P1, PT, R3, 0x8, P0 ;  /* 0x000000080300780c */ /* 0x000fc40000724270 */
[C---:B------:R-:W-:Y:S01]  /*9520*/  ISETP.GT.AND P0, PT, R0.reuse, 0x78, PT ;  /* 0x000000780000780c */ /* 0x040fe20003f04270 */
[----:B------:R-:W-:Y:S01]  /*9530*/  @P3 STG.E.U16 desc[UR36][R6.64+0xd2], R79 ;  /* 0x0000d24f06003986 */ /* 0x000fe2000c101524 */
[----:B------:R-:W-:Y:S02]  /*9540*/  ISETP.GT.AND P3, PT, R0, 0x71, PT ;  /* 0x000000710000780c */ /* 0x000fe40003f64270 */
[----:B------:R-:W-:Y:S01]  /*9550*/  F2FP.F16.F32.PACK_AB R119, RZ, R119 ;  /* 0x00000077ff77723e */ /* 0x000fe200000000ff */
[----:B------:R-:W-:Y:S01]  /*9560*/  @P4 STG.E.U16 desc[UR36][R4.64+0xe0], R80 ;  /* 0x0000e05004004986 */ /* 0x000fe2000c101524 */
[C---:B------:R-:W-:Y:S02]  /*9570*/  ISETP.GT.AND P2, PT, R3.reuse, RZ, P3 ;  /* 0x000000ff0300720c */ /* 0x040fe40001f44270 */
[C---:B------:R-:W-:Y:S02]  /*9580*/  ISETP.GT.AND P3, PT, R3.reuse, 0x8, P3 ;  /* 0x000000080300780c */ /* 0x040fe40001f64270 */
[----:B------:R-:W-:-:S02]  /*9590*/  ISETP.GT.AND P4, PT, R3, RZ, P0 ;  /* 0x000000ff0300720c */ /* 0x000fc40000784270 */
[----:B------:R-:W-:Y:S02]  /*95a0*/  F2FP.F16.F32.PACK_AB R120, RZ, R120 ;  /* 0x00000078ff78723e */ /* 0x000fe400000000ff */
[----:B------:R-:W-:Y:S02]  /*95b0*/  F2FP.F16.F32.PACK_AB R121, RZ, R121 ;  /* 0x00000079ff79723e */ /* 0x000fe400000000ff */
[----:B------:R-:W-:Y:S02]  /*95c0*/  F2FP.F16.F32.PACK_AB R122, RZ, R122 ;  /* 0x0000007aff7a723e */ /* 0x000fe400000000ff */
[----:B------:R-:W-:Y:S01]  /*95d0*/  F2FP.F16.F32.PACK_AB R123, RZ, R123 ;  /* 0x0000007bff7b723e */ /* 0x000fe200000000ff */
[----:B------:R-:W-:Y:S01]  /*95e0*/  @P2 STG.E.U16 desc[UR36][R4.64+0xe2], R81 ;  /* 0x0000e25104002986 */ /* 0x000fe2000c101524 */
[----:B------:R-:W-:Y:S02]  /*95f0*/  F2FP.F16.F32.PACK_AB R124, RZ, R124 ;  /* 0x0000007cff7c723e */ /* 0x000fe400000000ff */
        /* <DEDUP_REMOVED lines=66> */
[----:B------:R-:W-:Y:S04]  /*9a20*/  @P2 STG.E.U16 desc[UR36][R4.64+0x122], R97 ;  /* 0x0001226104002986 */ /* 0x000fe8000c101524 */
[----:B------:R-:W-:Y:S01]  /*9a30*/  @P1 STG.E.U16 desc[UR36][R6.64+0x120], R98 ;  /* 0x0001206206001986 */ /* 0x000fe2000c101524 */
[----:B------:R-:W-:-:S02]  /*9a40*/  ISETP.GT.AND P1, PT, R3, 0x8, P0 ;  /* 0x000000080300780c */ /* 0x000fc40000724270 */
[C---:B------:R-:W-:Y:S01]  /*9a50*/  ISETP.GT.AND P0, PT, R0.reuse, 0xa0, PT ;  /* 0x000000a00000780c */ /* 0x040fe20003f04270 */
[----:B------:R-:W-:Y:S01]  /*9a60*/  @P3 STG.E.U16 desc[UR36][R6.64+0x122], R99 ;  /* 0x0001226306003986 */ /* 0x000fe2000c101524 */
[----:B------:R-:W-:-:S03]  /*9a70*/  ISETP.GT.AND P3, PT, R0, 0x99, PT ;  /* 0x000000990000780c */ /* 0x000fc60003f64270 */
[----:B------:R-:W-:Y:S01]  /*9a80*/  @P4 STG.E.U16 desc[UR36][R4.64+0x130], R100 ;  /* 0x0001306404004986 */ /* 0x000fe2000c101524 */
[C---:B------:R-:W-:Y:S02]  /*9a90*/  ISETP.GT.AND P2, PT, R3.reuse, RZ, P3 ;  /* 0x000000ff0300720c */ /* 0x040fe40001f44270 */
[C---:B------:R-:W-:Y:S02]  /*9aa0*/  ISETP.GT.AND P3, PT, R3.reuse, 0x8, P3 ;  /* 0x000000080300780c */ /* 0x040fe40001f64270 */
[----:B------:R-:W-:-:S09]  /*9ab0*/  ISETP.GT.AND P4, PT, R3, RZ, P0 ;  /* 0x000000ff0300720c */ /* 0x000fd20000784270 */
[----:B------:R-:W-:Y:S04]  /*9ac0*/  @P2 STG.E.U16 desc[UR36][R4.64+0x132], R101 ;  /* 0x0001326504002986 */ /* 0x000fe8000c101524 */
[----:B------:R-:W-:Y:S01]  /*9ad0*/  @P1 STG.E.U16 desc[UR36][R6.64+0x130], R102 ;  /* 0x0001306606001986 */ /* 0x000fe2000c101524 */
[----:B------:R-:W-:Y:S02]  /*9ae0*/  ISETP.GT.AND P1, PT, R3, 0x8, P0 ;  /* 0x000000080300780c */ /* 0x000fe40000724270 */
        /* <DEDUP_REMOVED lines=76> */
[C---:B------:R-:W-:Y:S02]  /*9fb0*/  ISETP.GT.AND P3, PT, R3.reuse, RZ, P0 ;  /* 0x000000ff0300720c */ /* 0x040fe40000764270 */
[----:B------:R-:W-:-:S07]  /*9fc0*/  ISETP.GT.AND P0, PT, R3, 0x8, P0 ;  /* 0x000000080300780c */ /* 0x000fce0000704270 */
[----:B------:R-:W-:Y:S04]  /*9fd0*/  @P2 STG.E.U16 desc[UR36][R4.64+0x1b2], R133 ;  /* 0x0001b28504002986 */ /* 0x000fe8000c101524 */
[----:B------:R-:W-:Y:S01]  /*9fe0*/  @P1 STG.E.U16 desc[UR36][R6.64+0x1b0], R134 ;  /* 0x0001b08606001986 */ /* 0x000fe2000c101524 */
[----:B------:R-:W-:-:S03]  /*9ff0*/  ISETP.GT.AND P1, PT, R0, 0xe8, PT ;  /* 0x000000e80000780c */ /* 0x000fc60003f24270 */
        /* <DEDUP_REMOVED lines=11> */
[C---:B------:R-:W-:Y:S02]  /*a0b0*/  ISETP.GT.AND P2, PT, R3.reuse, RZ, P0 ;  /* 0x000000ff0300720c */ /* 0x040fe40000744270 */
[----:B------:R-:W-:Y:S01]  /*a0c0*/  ISETP.GT.AND P0, PT, R3, 0x8, P0 ;  /* 0x000000080300780c */ /* 0x000fe20000704270 */
[----:B------:R-:W-:Y:S01]  /*a0d0*/  @P3 STG.E.U16 desc[UR36][R4.64+0x1d0], R140 ;  /* 0x0001d08c04003986 */ /* 0x000fe2000c101524 */
[----:B------:R-:W-:-:S04]  /*a0e0*/  ISETP.GT.AND P3, PT, R0, 0xf0, PT ;  /* 0x000000f00000780c */ /* 0x000fc80003f64270 */
[C---:B------:R-:W-:Y:S02]  /*a0f0*/  ISETP.GT.AND P4, PT, R3.reuse, RZ, P3 ;  /* 0x000000ff0300720c */ /* 0x040fe40001f84270 */
[----:B------:R-:W-:-:S03]  /*a100*/  ISETP.GT.AND P3, PT, R3, 0x8, P3 ;  /* 0x000000080300780c */ /* 0x000fc60001f64270 */
[----:B------:R-:W-:Y:S01]  /*a110*/  @P2 STG.E.U16 desc[UR36][R4.64+0x1d2], R141 ;  /* 0x0001d28d04002986 */ /* 0x000fe2000c101524 */
[----:B------:R-:W-:-:S03]  /*a120*/  ISETP.GT.AND P2, PT, R0, 0xf8, PT ;  /* 0x000000f80000780c */ /* 0x000fc60003f44270 */
[----:B------:R-:W-:Y:S01]  /*a130*/  @P1 STG.E.U16 desc[UR36][R6.64+0x1d0], R142 ;  /* 0x0001d08e06001986 */ /* 0x000fe2000c101524 */
[----:B------:R-:W-:-:S03]  /*a140*/  ISETP.GT.AND P1, PT, R0, 0xf9, PT ;  /* 0x000000f90000780c */ /* 0x000fc60003f24270 */
[----:B------:R-:W-:Y:S01]  /*a150*/  @P0 STG.E.U16 desc[UR36][R6.64+0x1d2], R143 ;  /* 0x0001d28f06000986 */ /* 0x000fe2000c101524 */
[----:B------:R-:W-:-:S03]  /*a160*/  ISETP.GT.AND P0, PT, R0, 0xf1, PT ;  /* 0x000000f10000780c */ /* 0x000fc60003f04270 */
[----:B------:R-:W-:Y:S01]  /*a170*/  @P4 STG.E.U16 desc[UR36][R4.64+0x1e0], R144 ;  /* 0x0001e09004004986 */ /* 0x000fe2000c101524 */
[C---:B------:R-:W-:Y:S02]  /*a180*/  ISETP.GT.AND P4, PT, R3.reuse, RZ, P0 ;  /* 0x000000ff0300720c */ /* 0x040fe40000784270 */
[----:B------:R-:W-:-:S11]  /*a190*/  ISETP.GT.AND P0, PT, R3, 0x8, P0 ;  /* 0x000000080300780c */ /* 0x000fd60000704270 */
[----:B------:R-:W-:Y:S01]  /*a1a0*/  @P4 STG.E.U16 desc[UR36][R4.64+0x1e2], R145 ;  /* 0x0001e29104004986 */ /* 0x000fe2000c101524 */
[C---:B------:R-:W-:Y:S01]  /*a1b0*/  ISETP.GT.AND P4, PT, R3.reuse, RZ, P2 ;  /* 0x000000ff0300720c */ /* 0x040fe20001784270 */
[----:B------:R-:W-:Y:S01]  /*a1c0*/  @P0 IMAD.MOV.U32 R2, RZ, RZ, R6 ;  /* 0x000000ffff020224 */ /* 0x000fe200078e0006 */
[C---:B------:R-:W-:Y:S01]  /*a1d0*/  ISETP.GT.AND P2, PT, R3.reuse, 0x8, P2 ;  /* 0x000000080300780c */ /* 0x040fe20001744270 */
[----:B------:R-:W-:Y:S01]  /*a1e0*/  @P3 STG.E.U16 desc[UR36][R6.64+0x1e0], R146 ;  /* 0x0001e09206003986 */ /* 0x000fe2000c101524 */
[C---:B------:R-:W-:Y:S02]  /*a1f0*/  ISETP.GT.AND P3, PT, R3.reuse, RZ, P1 ;  /* 0x000000ff0300720c */ /* 0x040fe40000f64270 */
[----:B------:R-:W-:Y:S01]  /*a200*/  ISETP.GT.AND P1, PT, R3, 0x8, P1 ;  /* 0x000000080300780c */ /* 0x000fe20000f24270 */
[----:B------:R-:W-:-:S05]  /*a210*/  @P0 IMAD.MOV.U32 R3, RZ, RZ, R7 ;  /* 0x000000ffff030224 */ /* 0x000fca00078e0007 */
[----:B------:R0:W-:Y:S02]  /*a220*/  @P0 STG.E.U16 desc[UR36][R2.64+0x1e2], R147 ;  /* 0x0001e29302000986 */ /* 0x0001e4000c101524 */
[----:B0-----:R-:W-:Y:S02]  /*a230*/  @P4 IMAD.MOV.U32 R2, RZ, RZ, R4 ;  /* 0x000000ffff024224 */ /* 0x001fe400078e0004 */
[----:B------:R-:W-:-:S05]  /*a240*/  @P4 IMAD.MOV.U32 R3, RZ, RZ, R5 ;  /* 0x000000ffff034224 */ /* 0x000fca00078e0005 */
[----:B------:R0:W-:Y:S04]  /*a250*/  @P4 STG.E.U16 desc[UR36][R2.64+0x1f0], R148 ;  /* 0x0001f09402004986 */ /* 0x0001e8000c101524 */
[----:B------:R1:W-:Y:S01]  /*a260*/  @P3 STG.E.U16 desc[UR36][R4.64+0x1f2], R149 ;  /* 0x0001f29504003986 */ /* 0x0003e2000c101524 */
[----:B0-----:R-:W-:Y:S02]  /*a270*/  @P2 IMAD.MOV.U32 R2, RZ, RZ, R6 ;  /* 0x000000ffff022224 */ /* 0x001fe400078e0006 */
[----:B------:R-:W-:-:S05]  /*a280*/  @P2 IMAD.MOV.U32 R3, RZ, RZ, R7 ;  /* 0x000000ffff032224 */ /* 0x000fca00078e0007 */
[----:B------:R1:W-:Y:S04]  /*a290*/  @P2 STG.E.U16 desc[UR36][R2.64+0x1f0], R150 ;  /* 0x0001f09602002986 */ /* 0x0003e8000c101524 */
[----:B------:R1:W-:Y:S02]  /*a2a0*/  @P1 STG.E.U16 desc[UR36][R6.64+0x1f2], R151 ;  /* 0x0001f29706001986 */ /* 0x0003e4000c101524 */
.L_x_290:
[----:B------:R-:W-:Y:S05]  /*a2b0*/  BSYNC B0 ;  /* 0x0000000000007941 */ /* 0x000fea0003800000 */
.L_x_36:
[----:B01----:R-:W2:Y:S01]  /*a2c0*/  LDL.64 R2, [R1] ;  /* 0x0000000001027983 */ /* 0x003ea20000100a00 */
[----:B------:R-:W-:Y:S01]  /*a2d0*/  ULDC.64 UR4, c[0x0][0x650] ;  /* 0x0001940000047ab9 */ /* 0x000fe20000000a00 */
[----:B------:R0:W-:Y:S01]  /*a2e0*/  SYNCS.ARRIVE.TRANS64.A1T0 RZ, [R162+UR45], RZ ;  /* 0x000000ffa2ff79a7 */ /* 0x0001e2000810002d */
[----:B------:R-:W-:Y:S01]  /*a2f0*/  PRMT R0, RZ, 0x7610, R0 ;  /* 0x00007610ff007816 */ /* 0x000fe20000000000 */
[----:B------:R-:W-:Y:S02]  /*a300*/  IMAD.MOV.U32 R19, RZ, RZ, -0x1 ;  /* 0xffffffffff137424 */ /* 0x000fe400078e00ff */
[----:B-----5:R-:W-:Y:S01]  /*a310*/  IMAD.MOV.U32 R22, RZ, RZ, -0x1 ;  /* 0xffffffffff167424 */ /* 0x020fe200078e00ff */
[----:B--2---:R-:W-:-:S04]  /*a320*/  LEA R18, P0, R2, R18, 0x1 ;  /* 0x0000001202127211 */ /* 0x004fc800078008ff */
[----:B------:R-:W-:Y:S01]  /*a330*/  LEA.HI.X R17, R2, R17, R23, 0x1, P0 ;  /* 0x0000001102117211 */ /* 0x000fe200000f0c17 */
[----:B------:R-:W-:Y:S01]  /*a340*/  IMAD.MOV.U32 R2, RZ, RZ, -0x1 ;  /* 0xffffffffff027424 */ /* 0x000fe200078e00ff */
[----:B------:R-:W-:-:S04]  /*a350*/  ISETP.GE.U32.AND P0, PT, R18, UR4, PT ;  /* 0x0000000412007c0c */ /* 0x000fc8000bf06070 */
[----:B------:R-:W-:-:S13]  /*a360*/  ISETP.GE.U32.AND.EX P0, PT, R17, UR5, PT, P0 ;  /* 0x0000000511007c0c */ /* 0x000fda000bf06100 */
[----:B0-----:R-:W-:Y:S05]  /*a370*/  @P0 BRA `(.L_x_291) ;  /* 0x0000000400700947 */ /* 0x001fea0003800000 */
[----:B------:R-:W0:Y:S01]  /*a380*/  S2R R10, SR_CTAID.X ;  /* 0x00000000000a7919 */ /* 0x000e220000002500 */
[----:B---34-:R-:W1:Y:S01]  /*a390*/  LDC.64 R8, c[0x0][0x628] ;  /* 0x00018a00ff087b82 */ /* 0x018e620000000a00 */
[----:B------:R-:W-:Y:S01]  /*a3a0*/  ULDC UR4, c[0x0][0x150] ;  /* 0x0000540000047ab9 */ /* 0x000fe20000000800 */
[----:B------:R-:W-:Y:S01]  /*a3b0*/  IMAD.MOV.U32 R6, RZ, RZ, R18 ;  /* 0x000000ffff067224 */ /* 0x000fe200078e0012 */
[----:B------:R-:W2:Y:S01]  /*a3c0*/  S2R R20, SR_CTAID.Y ;  /* 0x0000000000147919 */ /* 0x000ea20000002600 */
[----:B------:R-:W-:-:S04]  /*a3d0*/  IMAD.MOV.U32 R7, RZ, RZ, R17 ;  /* 0x000000ffff077224 */ /* 0x000fc800078e0011 */
[----:B------:R-:W3:Y:S08]  /*a3e0*/  LDC R15, c[0x0][0x144] ;  /* 0x00005100ff0f7b82 */ /* 0x000ef00000000800 */
[----:B------:R-:W4:Y:S08]  /*a3f0*/  LDC R0, c[0x0][0x630] ;  /* 0x00018c00ff007b82 */ /* 0x000f300000000800 */
[----:B------:R-:W2:Y:S01]  /*a400*/  LDC.64 R12, c[0x0][0x620] ;  /* 0x00018800ff0c7b82 */ /* 0x000ea20000000a00 */
[----:B-1----:R-:W-:-:S04]  /*a410*/  ISETP.NE.U32.AND P0, PT, R8, RZ, PT ;  /* 0x000000ff0800720c */ /* 0x002fc80003f05070 */
[----:B------:R-:W-:Y:S02]  /*a420*/  ISETP.NE.AND.EX P0, PT, R9, RZ, PT, P0 ;  /* 0x000000ff0900720c */ /* 0x000fe40003f05300 */
[----:B0-----:R-:W-:-:S05]  /*a430*/  I2FP.F32.U32 R2, R10 ;  /* 0x0000000a00027245 */ /* 0x001fca0000201000 */
[----:B------:R-:W-:-:S04]  /*a440*/  FMUL R2, R2, UR4 ;  /* 0x0000000402027c20 */ /* 0x000fc80008400000 */
[----:B------:R0:W1:Y:S02]  /*a450*/  F2I.U32.TRUNC.NTZ R14, R2 ;  /* 0x00000002000e7305 */ /* 0x000064000020f000 */
[----:B---34-:R-:W-:Y:S05]  /*a460*/  @!P0 BRA `(.L_x_292) ;  /* 0x0000000000288947 */ /* 0x018fea0003800000 */
[----:B------:R-:W3:Y:S02]  /*a470*/  LDC R3, c[0x0][0x634] ;  /* 0x00018d00ff037b82 */ /* 0x000ee40000000800 */
[----:B---3--:R-:W-:-:S05]  /*a480*/  IADD3 R7, P0, R18, R3, RZ ;  /* 0x0000000312077210 */ /* 0x008fca0007f1e0ff */
[----:B------:R-:W-:-:S04]  /*a490*/  IMAD.X R11, RZ, RZ, R17, P0 ;  /* 0x000000ffff0b7224 */ /* 0x000fc800000e0611 */
[----:B0-----:R-:W-:-:S04]  /*a4a0*/  IMAD.WIDE.U32 R2, R11, R8, RZ ;  /* 0x000000080b027225 */ /* 0x001fc800078e00ff */
[----:B------:R-:W-:-:S04]  /*a4b0*/  IMAD.WIDE.U32 R4, P0, R7, R9, R2 ;  /* 0x0000000907047225 */ /* 0x000fc80007800002 */
[----:B------:R-:W-:-:S04]  /*a4c0*/  IMAD.WIDE.U32 R2, R7, R8, RZ ;  /* 0x0000000807027225 */ /* 0x000fc800078e00ff */
[----:B------:R-:W-:Y:S01]  /*a4d0*/  IMAD.X R7, RZ, RZ, RZ, P0 ;  /* 0x000000ffff077224 */ /* 0x000fe200000e06ff */
[----:B------:R-:W-:Y:S01]  /*a4e0*/  IADD3 RZ, P0, R3, R4, RZ ;  /* 0x0000000403ff7210 */ /* 0x000fe20007f1e0ff */
[----:B------:R-:W-:-:S04]  /*a4f0*/  IMAD.MOV.U32 R6, RZ, RZ, R5 ;  /* 0x000000ffff067224 */ /* 0x000fc800078e0005 */
[----:B------:R-:W-:-:S08]  /*a500*/  IMAD.WIDE.U32.X R6, R11, R9, R6, P0 ;  /* 0x000000090b067225 */ /* 0x000fd000000e0406 */
.L_x_292:
[----:B------:R-:W3:Y:S01]  /*a510*/  LDC.64 R26, c[0x0][0x640] ;  /* 0x00019000ff1a7b82 */ /* 0x000ee20000000a00 */
[-C--:B------:R-:W-:Y:S01]  /*a520*/  SHF.R.U64 R11, R6, R0.reuse, R7 ;  /* 0x00000000060b7219 */ /* 0x080fe20000001207 */
[----:B------:R-:W-:Y:S01]  /*a530*/  IMAD.MOV.U32 R19, RZ, RZ, R17 ;  /* 0x000000ffff137224 */ /* 0x000fe200078e0011 */
[----:B------:R-:W-:Y:S01]  /*a540*/  SHF.R.U32.HI R0, RZ, R0, R7 ;  /* 0x00000000ff007219 */ /* 0x000fe20000011607 */
[----:B-1----:R-:W-:Y:S01]  /*a550*/  IMAD.MOV R14, RZ, RZ, -R14 ;  /* 0x000000ffff0e7224 */ /* 0x002fe200078e0a0e */
[----:B------:R-:W-:Y:S01]  /*a560*/  IADD3 R5, P0, RZ, -R11, RZ ;  /* 0x8000000bff057210 */ /* 0x000fe20007f1e0ff */
[----:B------:R-:W-:Y:S01]  /*a570*/  ULDC UR4, c[0x0][0x154] ;  /* 0x0000550000047ab9 */ /* 0x000fe20000000800 */
[----:B------:R-:W-:Y:S01]  /*a580*/  IMAD.MOV.U32 R7, RZ, RZ, 0x1 ;  /* 0x00000001ff077424 */ /* 0x000fe200078e00ff */
[----:B------:R-:W1:Y:S01]  /*a590*/  LDC R4, c[0x0][0x618] ;  /* 0x00018600ff047b82 */ /* 0x000e620000000800 */
[----:B------:R-:W-:Y:S02]  /*a5a0*/  IMAD R22, R15, R14, R10 ;  /* 0x0000000e0f167224 */ /* 0x000fe400078e020a */
[----:B------:R-:W-:-:S04]  /*a5b0*/  IMAD.X R3, RZ, RZ, ~R0, P0 ;  /* 0x000000ffff037224 */ /* 0x000fc800000e0e00 */
[-C--:B--2---:R-:W-:Y:S01]  /*a5c0*/  IMAD R0, R3, R12.reuse, RZ ;  /* 0x0000000c03007224 */ /* 0x084fe200078e02ff */
[----:B------:R-:W2:Y:S01]  /*a5d0*/  LDC R6, c[0x0][0x608] ;  /* 0x00018200ff067b82 */ /* 0x000ea20000000800 */
[----:B0-----:R-:W-:-:S04]  /*a5e0*/  IMAD.WIDE.U32 R2, R5, R12, R18 ;  /* 0x0000000c05027225 */ /* 0x001fc800078e0012 */
[----:B------:R-:W-:Y:S01]  /*a5f0*/  IMAD R5, R5, R13, R0 ;  /* 0x0000000d05057224 */ /* 0x000fe200078e0200 */
[----:B------:R-:W-:Y:S02]  /*a600*/  I2FP.F32.U32 R0, R20 ;  /* 0x0000001400007245 */ /* 0x000fe40000201000 */
[----:B------:R-:W0:Y:S01]  /*a610*/  LDC R24, c[0x0][0x658] ;  /* 0x00019600ff187b82 */ /* 0x000e220000000800 */
[----:B------:R-:W-:Y:S01]  /*a620*/  IMAD.IADD R3, R3, 0x1, R5 ;  /* 0x0000000103037824 */ /* 0x000fe200078e0205 */
[----:B---3--:R-:W-:Y:S01]  /*a630*/  ISETP.NE.U32.AND P0, PT, R26, RZ, PT ;  /* 0x000000ff1a00720c */ /* 0x008fe20003f05070 */
[----:B------:R-:W-:Y:S01]  /*a640*/  FMUL R0, R0, UR4 ;  /* 0x0000000400007c20 */ /* 0x000fe20008400000 */
[----:B------:R-:W-:Y:S02]  /*a650*/  IMAD.MOV.U32 R5, RZ, RZ, -0x1 ;  /* 0xffffffffff057424 */ /* 0x000fe400078e00ff */
[----:B------:R-:W-:Y:S01]  /*a660*/  ISETP.NE.AND.EX P0, PT, R27, RZ, PT, P0 ;  /* 0x000000ff1b00720c */ /* 0x000fe20003f05300 */
[----:B------:R3:W4:Y:S01]  /*a670*/  F2I.U32.TRUNC.NTZ R12, R0 ;  /* 0x00000000000c7305 */ /* 0x000722000020f000 */
[----:B------:R-:W3:Y:S01]  /*a680*/  LDC R15, c[0x0][0x148] ;  /* 0x00005200ff0f7b82 */ /* 0x000ee20000000800 */
[----:B-1----:R-:W-:-:S02]  /*a690*/  SHF.R.U64 R10, R2, R4, R3 ;  /* 0x00000004020a7219 */ /* 0x002fc40000001203 */
[----:B------:R-:W-:-:S05]  /*a6a0*/  SHF.R.U32.HI R3, RZ, R4, R3 ;  /* 0x00000004ff037219 */ /* 0x000fca0000011603 */
[----:B------:R-:W1:Y:S01]  /*a6b0*/  LDC R14, c[0x0][0x600] ;  /* 0x00018000ff0e7b82 */ /* 0x000e620000000800 */
[-CC-:B--2---:R-:W-:Y:S02]  /*a6c0*/  SHF.R.U64 R8, R10, R6.reuse, R3.reuse ;  /* 0x000000060a087219 */ /* 0x184fe40000001203 */
[----:B------:R-:W-:-:S05]  /*a6d0*/  SHF.R.U32.HI R3, RZ, R6, R3 ;  /* 0x00000006ff037219 */ /* 0x000fca0000011603 */
[----:B------:R-:W2:Y:S01]  /*a6e0*/  LDC R21, c[0x0][0x648] ;  /* 0x00019200ff157b82 */ /* 0x000ea20000000800 */
[-CC-:B0-----:R-:W-:Y:S02]  /*a6f0*/  SHF.R.U64 R13, R8, R24.reuse, R3.reuse ;  /* 0x00000018080d7219 */ /* 0x181fe40000001203 */
[-C--:B------:R-:W-:Y:S02]  /*a700*/  SHF.L.U32 R5, R5, R24.reuse, RZ ;  /* 0x0000001805057219 */ /* 0x080fe400000006ff */
[-C--:B------:R-:W-:Y:S01]  /*a710*/  SHF.R.U32.HI R3, RZ, R24.reuse, R3 ;  /* 0x00000018ff037219 */ /* 0x080fe20000011603 */
[----:B------:R-:W-:Y:S01]  /*a720*/  IMAD.MOV.U32 R2, RZ, RZ, R13 ;  /* 0x000000ffff027224 */ /* 0x000fe200078e000d */
[----:B------:R-:W-:Y:S01]  /*a730*/  SHF.L.U32 R24, R7, R24, RZ ;  /* 0x0000001807187219 */ /* 0x000fe200000006ff */
[----:B------:R-:W0:Y:S01]  /*a740*/  LDC R25, c[0x0][0x638] ;  /* 0x00018e00ff197b82 */ /* 0x000e220000000800 */
[----:B------:R-:W-:-:S07]  /*a750*/  LOP3.LUT R19, RZ, R5, RZ, 0x33, !PT ;  /* 0x00000005ff137212 */ /* 0x000fce00078e33ff */
[----:B------:R-:W0:Y:S01]  /*a760*/  LDC R28, c[0x0][0x610] ;  /* 0x00018400ff1c7b82 */ /* 0x000e220000000800 */
[----:B----4-:R-:W-:Y:S05]  /*a770*/  @!P0 BRA `(.L_x_293) ;  /* 0x0000000000288947 */ /* 0x010fea0003800000 */
[----:B---3--:R-:W3:Y:S02]  /*a780*/  LDC R0, c[0x0][0x64c] ;  /* 0x00019300ff007b82 */ /* 0x008ee40000000800 */
[----:B---3--:R-:W-:-:S05]  /*a790*/  IADD3 R7, P0, R13, R0, RZ ;  /* 0x000000000d077210 */ /* 0x008fca0007f1e0ff */
        /* <DEDUP_REMOVED lines=8> */
.L_x_293:
[----:B------:R-:W4:Y:S01]  /*a820*/  LDC R4, c[0x0][0x65c] ;  /* 0x00019700ff047b82 */ /* 0x000f220000000800 */
[----:B--23--:R-:W-:Y:S01]  /*a830*/  SHF.R.U64 R0, R2, R21, R3 ;  /* 0x0000001502007219 */ /* 0x00cfe20000001203 */
[----:B-1----:R-:W-:Y:S01]  /*a840*/  VIADD R3, R14, 0xffffffff ;  /* 0xffffffff0e037836 */ /* 0x002fe20000000000 */
[----:B------:R-:W-:Y:S01]  /*a850*/  LOP3.LUT R19, R8, R19, RZ, 0xc0, !PT ;  /* 0x0000001308137212 */ /* 0x000fe200078ec0ff */
[----:B------:R-:W-:Y:S02]  /*a860*/  IMAD.MOV R12, RZ, RZ, -R12 ;  /* 0x000000ffff0c7224 */ /* 0x000fe400078e0a0c */
[----:B------:R-:W-:Y:S01]  /*a870*/  IMAD.MOV R2, RZ, RZ, -R0 ;  /* 0x000000ffff027224 */ /* 0x000fe200078e0a00 */
[----:B------:R-:W-:Y:S01]  /*a880*/  LOP3.LUT R3, R10, R3, RZ, 0xc0, !PT ;  /* 0x000000030a037212 */ /* 0x000fe200078ec0ff */
[----:B------:R-:W-:Y:S02]  /*a890*/  IMAD R19, R24, R0, R19 ;  /* 0x0000000018137224 */ /* 0x000fe400078e0213 */
[----:B0-----:R-:W-:-:S04]  /*a8a0*/  IMAD R0, R2, R25, R13 ;  /* 0x0000001902007224 */ /* 0x001fc800078e020d */
[----:B------:R-:W-:Y:S01]  /*a8b0*/  IMAD R2, R0, R14, R3 ;  /* 0x0000000e00027224 */ /* 0x000fe200078e0203 */
[----:B----4-:R-:W-:Y:S01]  /*a8c0*/  ISETP.NE.AND P0, PT, R4, 0x1, PT ;  /* 0x000000010400780c */ /* 0x010fe20003f05270 */
[----:B------:R-:W-:-:S05]  /*a8d0*/  IMAD.MOV.U32 R4, RZ, RZ, 0x1 ;  /* 0x00000001ff047424 */ /* 0x000fca00078e00ff */
[----:B------:R-:W-:-:S07]  /*a8e0*/  PRMT R0, R4, 0x7610, R0 ;  /* 0x0000761004007816 */ /* 0x000fce0000000000 */
[----:B------:R-:W-:-:S04]  /*a8f0*/  @P0 IMAD R22, R15, R12, R20 ;  /* 0x0000000c0f160224 */ /* 0x000fc800078e0214 */
[----:B------:R-:W-:-:S05]  /*a900*/  IMAD R19, R19, R28, R22 ;  /* 0x0000001c13137224 */ /* 0x000fca00078e0216 */
[----:B------:R-:W-:Y:S02]  /*a910*/  SEL R22, R2, R19, !P0 ;  /* 0x0000001302167207 */ /* 0x000fe40004000000 */
[----:B------:R-:W-:Y:S01]  /*a920*/  SEL R19, R19, R2, !P0 ;  /* 0x0000000213137207 */ /* 0x000fe20004000000 */
[----:B------:R-:W-:-:S07]  /*a930*/  IMAD.MOV.U32 R2, RZ, RZ, R11 ;  /* 0x000000ffff027224 */ /* 0x000fce00078e000b */
.L_x_291:
[----:B------:R-:W-:Y:S02]  /*a940*/  LOP3.LUT P0, RZ, R0, 0xff, RZ, 0xc0, !PT ;  /* 0x000000ff00ff7812 */ /* 0x000fe4000780c0ff */
[----:B------:R-:W-:-:S11]  /*a950*/  LOP3.LUT R175, R175, 0x1, RZ, 0x3c, !PT ;  /* 0x00000001afaf7812 */ /* 0x000fd600078e3cff */
[----:B------:R-:W-:Y:S05]  /*a960*/  @P0 BRA `(.L_x_294) ;  /* 0xffffff6c00240947 */ /* 0x000fea000383ffff */
[----:B------:R-:W-:Y:S05]  /*a970*/  EXIT ;  /* 0x000000000000794d */ /* 0x000fea0003800000 */
.L_x_17:
[----:B------:R-:W-:-:S08]  /*a980*/  ISETP.NE.AND P0, PT, R5, RZ, PT ;  /* 0x000000ff0500720c */ /* 0x000fd00003f05270 */
[----:B0-2---:R-:W0:-:S00]  /*a990*/  USETMAXREG.DEALLOC.CTAPOOL 0x28 ;  /* 0x00000028000079c8 */ /* 0x005e0000080e0500 */
[----:B------:R-:W-:Y:S05]  /*a9a0*/  @P0 EXIT ;  /* 0x000000000000094d */ /* 0x000fea0003800000 */
[----:B0-----:R-:W-:Y:S01]  /*a9b0*/  LOP3.LUT P0, RZ, R8, 0xff, RZ, 0xc0, !PT ;  /* 0x000000ff08ff7812 */ /* 0x001fe2000780c0ff */
[----:B------:R-:W-:Y:S02]  /*a9c0*/  IMAD.MOV.U32 R0, RZ, RZ, 0x1 ;  /* 0x00000001ff007424 */ /* 0x000fe400078e00ff */
[----:B------:R-:W-:-:S10]  /*a9d0*/  IMAD.MOV.U32 R8, RZ, RZ, RZ ;  /* 0x000000ffff087224 */ /* 0x000fd400078e00ff */
[----:B------:R-:W-:Y:S05]  /*a9e0*/  @!P0 BRA `(.L_x_295) ;  /* 0x0000000c00688947 */ /* 0x000fea0003800000 */
[----:B------:R-:W0:Y:S01]  /*a9f0*/  S2UR UR8, SR_CgaCtaId ;  /* 0x00000000000879c3 */ /* 0x000e220000008800 */
[----:B------:R-:W-:Y:S01]  /*aa00*/  LOP3.LUT P0, RZ, R4, 0x1f, RZ, 0xc0, !PT ;  /* 0x0000001f04ff7812 */ /* 0x000fe2000780c0ff */
[----:B------:R-:W-:Y:S01]  /*aa10*/  ULDC UR5, c[0x0][0x658] ;  /* 0x0001960000057ab9 */ /* 0x000fe20000000800 */
[----:B------:R-:W-:Y:S01]  /*aa20*/  UMOV UR6, 0xffffffff ;  /* 0xffffffff00067882 */ /* 0x000fe20000000000 */
[----:B------:R-:W-:Y:S01]  /*aa30*/  BSSY B0, `(.L_x_295) ;  /* 0x00000d5000007945 */ /* 0x000fe20003800000 */
[----:B------:R-:W-:Y:S01]  /*aa40*/  USHF.L.U32 UR6, UR6, UR5, URZ ;  /* 0x0000000506067299 */ /* 0x000fe2000800063f */
[C---:B------:R-:W-:Y:S01]  /*aa50*/  ISETP.NE.AND P2, PT, R3.reuse, RZ, PT ;  /* 0x000000ff0300720c */ /* 0x040fe20003f45270 */
[----:B------:R-:W-:Y:S01]  /*aa60*/  IMAD.MOV.U32 R9, RZ, RZ, 0x1 ;  /* 0x00000001ff097424 */ /* 0x000fe200078e00ff */
[----:B------:R-:W-:Y:S01]  /*aa70*/  ISETP.NE.OR P0, PT, R3, RZ, !P0 ;  /* 0x000000ff0300720c */ /* 0x000fe20004705670 */
[----:B------:R-:W-:Y:S01]  /*aa80*/  IMAD.MOV.U32 R0, RZ, RZ, 0x1 ;  /* 0x00000001ff007424 */ /* 0x000fe200078e00ff */
[----:B------:R-:W-:Y:S01]  /*aa90*/  LOP3.LUT R6, R16, 0x2, RZ, 0xfc, !PT ;  /* 0x0000000210067812 */ /* 0x000fe200078efcff */
[----:B------:R-:W-:Y:S01]  /*aaa0*/  IMAD.MOV.U32 R8, RZ, RZ, RZ ;  /* 0x000000ffff087224 */ /* 0x000fe200078e00ff */
[----:B------:R-:W-:Y:S01]  /*aab0*/  ULDC UR4, c[0x0][0x600] ;  /* 0x0001800000047ab9 */ /* 0x000fe20000000800 */
[----:B------:R-:W-:Y:S01]  /*aac0*/  UMOV UR7, 0x1 ;  /* 0x0000000100077882 */ /* 0x000fe20000000000 */
[----:B------:R-:W-:-:S02]  /*aad0*/  UIADD3 UR13, UR40, 0x1, URZ ;  /* 0x00000001280d7890 */ /* 0x000fc4000fffe03f */
[----:B------:R-:W-:Y:S02]  /*aae0*/  UIADD3 UR4, UR4, -0x1, URZ ;  /* 0xffffffff04047890 */ /* 0x000fe4000fffe03f */
[----:B------:R-:W-:Y:S02]  /*aaf0*/  USHF.L.U32 UR5, UR7, UR5, URZ ;  /* 0x0000000507057299 */ /* 0x000fe4000800063f */
[----:B------:R-:W-:Y:S01]  /*ab00*/  ULOP3.LUT UR6, URZ, UR6, URZ, 0x33, !UPT ;  /* 0x000000063f067292 */ /* 0x000fe2000f8e333f */
[----:B------:R-:W-:Y:S01]  /*ab10*/  ULDC.64 UR30, c[0x0][0x198] ;  /* 0x00006600001e7ab9 */ /* 0x000fe20000000a00 */
[----:B0-----:R-:W-:-:S10]  /*ab20*/  IMAD.U32 R7, RZ, RZ, UR8 ;  /* 0x00000008ff077e24 */ /* 0x001fd4000f8e00ff */
.L_x_307:
[----:B------:R-:W-:-:S03]  /*ab30*/  UMOV UR7, 0xffffffff ;  /* 0xffffffff00077882 */ /* 0x000fc60000000000 */
[----:B------:R-:W-:Y:S05]  /*ab40*/  BRA.DIV UR7, `(.L_x_296) ;  /* 0x0000001207007947 */ /* 0x000fea000b800000 */
[----:B------:R-:W-:-:S13]  /*ab50*/  ELECT P6, URZ, PT ;  /* 0x00000000003f782f */ /* 0x000fda00038c0000 */
.L_x_319:
[----:B------:R-:W0:Y:S01]  /*ab60*/  LDC R3, c[0x0][0x28c] ;  /* 0x0000a300ff037b82 */ /* 0x000e220000000800 */
[----:B------:R-:W-:Y:S01]  /*ab70*/  BSSY B1, `(.L_x_297) ;  /* 0x0000048000017945 */ /* 0x000fe20003800000 */
[----:B0-----:R-:W-:-:S13]  /*ab80*/  ISETP.LT.OR P6, PT, R3, 0x1, !P6 ;  /* 0x000000010300780c */ /* 0x001fda00077c1670 */
[----:B------:R-:W-:Y:S05]  /*ab90*/  @P6 BRA `(.L_x_298) ;  /* 0x0000000400146947 */ /* 0x000fea0003800000 */
[----:B------:R-:W-:Y:S02]  /*aba0*/  IMAD R7, R19, 0x2, R7 ;  /* 0x0000000213077824 */ /* 0x000fe400078e0207 */
[----:B------:R-:W-:Y:S02]  /*abb0*/  IMAD.SHL.U32 R22, R22, 0x100, RZ ;  /* 0x0000010016167824 */ /* 0x000fe400078e00ff */
[----:B------:R-:W-:Y:S02]  /*abc0*/  IMAD.MOV.U32 R14, RZ, RZ, RZ ;  /* 0x000000ffff0e7224 */ /* 0x000fe400078e00ff */
[----:B------:R-:W-:Y:S02]  /*abd0*/  IMAD.U32 R15, RZ, RZ, UR13 ;  /* 0x0000000dff0f7e24 */ /* 0x000fe4000f8e00ff */
[----:B------:R-:W-:Y:S02]  /*abe0*/  IMAD.MOV.U32 R3, RZ, RZ, R0 ;  /* 0x000000ffff037224 */ /* 0x000fe400078e0000 */
[----:B------:R-:W-:-:S02]  /*abf0*/  IMAD.MOV.U32 R4, RZ, RZ, R8 ;  /* 0x000000ffff047224 */ /* 0x000fc400078e0008 */
[----:B------:R-:W-:-:S07]  /*ac00*/  IMAD.SHL.U32 R11, R7, 0x20, RZ ;  /* 0x00000020070b7824 */ /* 0x000fce00078e00ff */
.L_x_302:
[----:B------:R-:W0:Y:S01]  /*ac10*/  S2UR UR7, SR_CgaCtaId ;  /* 0x00000000000779c3 */ /* 0x000e220000008800 */
[----:B------:R-:W-:Y:S02]  /*ac20*/  MOV R10, 0x400 ;  /* 0x00000400000a7802 */ /* 0x000fe40000000f00 */
[----:B------:R-:W-:Y:S01]  /*ac30*/  SHF.L.U32 R5, R3, 0x1f, RZ ;  /* 0x0000001f03057819 */ /* 0x000fe200000006ff */
[----:B0-----:R-:W-:-:S05]  /*ac40*/  IMAD.U32 R7, RZ, RZ, UR7 ;  /* 0x00000007ff077e24 */ /* 0x001fca000f8e00ff */
[----:B------:R-:W-:Y:S02]  /*ac50*/  LEA R13, R7, R10, 0x18 ;  /* 0x0000000a070d7211 */ /* 0x000fe400078ec0ff */
[----:B------:R-:W0:Y:S03]  /*ac60*/  @!P2 LDC R10, c[0x0][0x500] ;  /* 0x00014000ff0aab82 */ /* 0x000e260000000800 */
[----:B------:R-:W-:-:S04]  /*ac70*/  IMAD R12, R4, 0x8, R13 ;  /* 0x00000008040c7824 */ /* 0x000fc800078e020d */
[----:B------:R-:W1:Y:S02]  /*ac80*/  SYNCS.PHASECHK.TRANS64.TRYWAIT P1, [R12+URZ+0x18], R5 ;  /* 0x000018050c0075a7 */ /* 0x000e64000802017f */
[----:B-1----:R-:W-:Y:S05]  /*ac90*/  @!P1 BRA `(.L_x_299) ;  /* 0x0000000c00cc9947 */ /* 0x002fea0003800000 */
.L_x_320:
[----:B-1----:R-:W-:Y:S01]  /*aca0*/  PRMT R5, R6, 0x9910, RZ ;  /* 0x0000991006057816 */ /* 0x002fe200000000ff */
[----:B0-----:R0:W-:Y:S03]  /*acb0*/  @!P2 SYNCS.ARRIVE.TRANS64 RZ, [R12+URZ], R10 ;  /* 0x0000000a0cffa9a7 */ /* 0x0011e6000800003f */
[----:B------:R-:W-:-:S13]  /*acc0*/  ISETP.NE.AND P1, PT, R5, 0x2, PT ;  /* 0x000000020500780c */ /* 0x000fda0003f25270 */
[----:B0-----:R-:W-:Y:S05]  /*acd0*/  @P1 BRA `(.L_x_300) ;  /* 0x0000000000041947 */ /* 0x001fea0003800000 */
[----:B------:R-:W-:Y:S01]  /*ace0*/  BPT.TRAP 0x1 ;  /* 0x000000040000795c */ /* 0x000fe20000300000 */
.L_x_300:
[----:B------:R-:W-:Y:S05]  /*acf0*/  @P0 BRA `(.L_x_301) ;  /* 0x0000000000040947 */ /* 0x000fea0003800000 */
[----:B------:R-:W-:Y:S01]  /*ad00*/  BPT.TRAP 0x1 ;  /* 0x000000040000795c */ /* 0x000fe20000300000 */
.L_x_301:
[----:B------:R-:W-:Y:S01]  /*ad10*/  IMAD R5, R4, 0x4, R7 ;  /* 0x0000000404057824 */ /* 0x000fe200078e0207 */
[----:B------:R-:W-:Y:S01]  /*ad20*/  R2UR UR34, R14 ;  /* 0x000000000e2272ca */ /* 0x000fe200000e0000 */
[----:B------:R-:W-:Y:S01]  /*ad30*/  VIADD R15, R15, 0xffffffff ;  /* 0xffffffff0f0f7836 */ /* 0x000fe20000000000 */
[----:B------:R-:W-:Y:S01]  /*ad40*/  R2UR UR33, R12 ;  /* 0x000000000c2172ca */ /* 0x000fe200000e0000 */
[----:B------:R-:W-:Y:S01]  /*ad50*/  IMAD.SHL.U32 R5, R5, 0x800, RZ ;  /* 0x0000080005057824 */ /* 0x000fe200078e00ff */
[----:B------:R-:W-:Y:S01]  /*ad60*/  R2UR UR36, R2 ;  /* 0x00000000022472ca */ /* 0x000fe200000e0000 */
[----:B------:R-:W-:Y:S01]  /*ad70*/  UIADD3 UR14, UP0, UR30, 0xf0, URZ ;  /* 0x000000f01e0e7890 */ /* 0x000fe2000ff1e03f */
[----:B------:R-:W-:Y:S01]  /*ad80*/  R2UR UR35, R11 ;  /* 0x000000000b2372ca */ /* 0x000fe200000e0000 */
[--C-:B------:R-:W-:Y:S01]  /*ad90*/  IMAD R5, R5, 0x2, R13.reuse ;  /* 0x0000000205057824 */ /* 0x100fe200078e020d */
[----:B------:R-:W-:Y:S01]  /*ada0*/  R2UR UR19, R22 ;  /* 0x00000000161372ca */ /* 0x000fe200000e0000 */
[C---:B------:R-:W-:Y:S01]  /*adb0*/  IMAD R13, R4.reuse, 0x10000, R13 ;  /* 0x00010000040d7824 */ /* 0x040fe200078e020d */
[----:B------:R-:W-:Y:S01]  /*adc0*/  UIADD3 UR38, UP1, UR30, 0x1f0, URZ ;  /* 0x000001f01e267890 */ /* 0x000fe2000ff3e03f */
[----:B------:R-:W-:Y:S01]  /*add0*/  ISETP.GT.AND P3, PT, R15, 0x1, PT ;  /* 0x000000010f00780c */ /* 0x000fe20003f64270 */
[----:B------:R-:W-:Y:S01]  /*ade0*/  UIADD3.X UR15, URZ, UR31, URZ, UP0, !UPT ;  /* 0x0000001f3f0f7290 */ /* 0x000fe200087fe43f */
[----:B------:R-:W-:Y:S01]  /*adf0*/  R2UR UR24, R5 ;  /* 0x00000000051872ca */ /* 0x000fe200000e0000 */
[----:B------:R-:W-:Y:S01]  /*ae00*/  UIADD3 UR26, UR34, 0x40, URZ ;  /* 0x00000040221a7890 */ /* 0x000fe2000fffe03f */
[----:B------:R-:W-:Y:S01]  /*ae10*/  R2UR UR8, R13 ;  /* 0x000000000d0872ca */ /* 0x000fe200000e0000 */
[----:B------:R-:W-:Y:S01]  /*ae20*/  UIADD3.X UR39, URZ, UR31, URZ, UP1, !UPT ;  /* 0x0000001f3f277290 */ /* 0x000fe20008ffe43f */
[----:B------:R-:W-:Y:S01]  /*ae30*/  VIADD R4, R4, 0x1 ;  /* 0x0000000104047836 */ /* 0x000fe20000000000 */
[----:B------:R-:W-:Y:S01]  /*ae40*/  UMOV UR7, 0x30000 ;  /* 0x0003000000077882 */ /* 0x000fe20000000000 */
[----:B------:R-:W-:Y:S01]  /*ae50*/  UMOV UR22, 0x0 ;  /* 0x0000000000167882 */ /* 0x000fe20000000000 */
[----:B------:R-:W-:Y:S01]  /*ae60*/  UMOV UR23, 0x10000000 ;  /* 0x1000000000177882 */ /* 0x000fe20000000000 */
[----:B------:R-:W-:Y:S01]  /*ae70*/  UMOV UR25, UR33 ;  /* 0x0000002100197c82 */ /* 0x000fe20008000000 */
[----:B------:R-:W-:Y:S01]  /*ae80*/  ISETP.NE.AND P1, PT, R4, 0x3, PT ;  /* 0x000000030400780c */ /* 0x000fe20003f25270 */
[----:B------:R-:W-:Y:S01]  /*ae90*/  UMOV UR28, UR36 ;  /* 0x00000024001c7c82 */ /* 0x000fe20008000000 */
[----:B------:R-:W-:Y:S01]  /*aea0*/  UMOV UR27, UR35 ;  /* 0x00000023001b7c82 */ /* 0x000fe20008000000 */
[----:B------:R-:W-:Y:S01]  /*aeb0*/  UMOV UR17, UR33 ;  /* 0x0000002100117c82 */ /* 0x000fe20008000000 */
[----:B------:R-:W-:Y:S01]  /*aec0*/  UIADD3 UR32, UR24, 0x100, URZ ;  /* 0x0000010018207890 */ /* 0x000fe2000fffe03f */
[----:B------:R-:W-:Y:S01]  /*aed0*/  SEL R10, RZ, 0x1, P1 ;  /* 0x00000001ff0a7807 */ /* 0x000fe20000800000 */
[----:B------:R-:W-:Y:S01]  /*aee0*/  UIADD3 UR24, UR24, 0x2100, URZ ;  /* 0x0000210018187890 */ /* 0x000fe2000fffe03f */
[----:B------:R-:W-:Y:S01]  /*aef0*/  VIADD R14, R14, 0x80 ;  /* 0x000000800e0e7836 */ /* 0x000fe20000000000 */
[----:B------:R-:W-:Y:S01]  /*af00*/  UIADD3 UR16, UR8, 0xc100, URZ ;  /* 0x0000c10008107890 */ /* 0x000fe2000fffe03f */
[----:B------:R-:W-:Y:S01]  /*af10*/  LOP3.LUT R3, R3, R10, RZ, 0x3c, !PT ;  /* 0x0000000a03037212 */ /* 0x000fe200078e3cff */
[----:B------:R-:W-:Y:S01]  /*af20*/  UIADD3 UR8, UR8, 0x14100, URZ ;  /* 0x0001410008087890 */ /* 0x000fe2000fffe03f */
[----:B------:R-:W-:Y:S01]  /*af30*/  SEL R4, R4, RZ, P1 ;  /* 0x000000ff04047207 */ /* 0x000fe20000800000 */
[----:B------:R-:W-:Y:S01]  /*af40*/  UMOV UR18, UR34 ;  /* 0x0000002200127c82 */ /* 0x000fe20008000000 */
[----:B------:R-:W-:Y:S01]  /*af50*/  UMOV UR20, UR36 ;  /* 0x0000002400147c82 */ /* 0x000fe20008000000 */
[----:B------:R0:W-:Y:S01]  /*af60*/  UTMALDG.3D.MULTICAST [UR32], [UR14], UR7, desc[UR22] ;  /* 0x000016200e0073b4 */ /* 0x0001e20008011807 */
[----:B------:R-:W-:Y:S01]  /*af70*/  UMOV UR9, UR33 ;  /* 0x0000002100097c82 */ /* 0x000fe20008000000 */
[----:B------:R-:W-:Y:S01]  /*af80*/  UMOV UR11, UR19 ;  /* 0x00000013000b7c82 */ /* 0x000fe20008000000 */
[----:B------:R-:W-:Y:S01]  /*af90*/  UMOV UR12, UR36 ;  /* 0x00000024000c7c82 */ /* 0x000fe20008000000 */
[----:B------:R-:W-:Y:S01]  /*afa0*/  UMOV UR10, UR26 ;  /* 0x0000001a000a7c82 */ /* 0x000fe20008000000 */
[----:B------:R0:W-:Y:S01]  /*afb0*/  UTMALDG.3D.MULTICAST [UR24], [UR14], UR7, desc[UR22] ;  /* 0x000016180e0073b4 */ /* 0x0001e20008011807 */
[----:B------:R0:W-:Y:S01]  /*afc0*/  UTMALDG.3D [UR16], [UR38], desc[UR22] ;  /* 0x00001610260075b4 */ /* 0x0001e20008011000 */
[----:B------:R0:W-:Y:S02]  /*afd0*/  UTMALDG.3D [UR8], [UR38], desc[UR22] ;  /* 0x00001608260075b4 */ /* 0x0001e40008011000 */
[----:B0-----:R-:W-:Y:S05]  /*afe0*/  @P3 BRA `(.L_x_302) ;  /* 0xfffffffc00083947 */ /* 0x001fea000383ffff */
.L_x_298:
[----:B------:R-:W-:Y:S05]  /*aff0*/  BSYNC B1 ;  /* 0x0000000000017941 */ /* 0x000fea0003800000 */
.L_x_297:
[----:B------:R-:W2:Y:S01]  /*b000*/  LDL.64 R12, [R1] ;  /* 0x00000000010c7983 */ /* 0x000ea20000100a00 */
[----:B------:R-:W-:Y:S01]  /*b010*/  LOP3.LUT P4, RZ, R9, 0xff, RZ, 0xc0, !PT ;  /* 0x000000ff09ff7812 */ /* 0x000fe2000788c0ff */
[----:B------:R-:W-:Y:S01]  /*b020*/  VIADD R8, R8, UR40 ;  /* 0x0000002808087c36 */ /* 0x000fe20008000000 */
[----:B------:R-:W-:Y:S01]  /*b030*/  ULDC.64 UR8, c[0x0][0x650] ;  /* 0x0001940000087ab9 */ /* 0x000fe20000000a00 */
[----:B------:R-:W-:Y:S01]  /*b040*/  IMAD.U32 R5, RZ, RZ, UR40 ;  /* 0x00000028ff057e24 */ /* 0x000fe2000f8e00ff */
[----:B------:R-:W-:Y:S01]  /*b050*/  UISETP.GE.U32.AND UP0, UPT, UR40, 0x3, UPT ;  /* 0x000000032800788c */ /* 0x000fe2000bf06070 */
[----:B------:R-:W-:Y:S01]  /*b060*/  BSSY B1, `(.L_x_303) ;  /* 0x000006f000017945 */ /* 0x000fe20003800000 */
[----:B------:R-:W-:Y:S01]  /*b070*/  ISETP.GT.U32.AND P1, PT, R8, 0x2, PT ;  /* 0x000000020800780c */ /* 0x000fe20003f24070 */
[----:B------:R-:W-:Y:S01]  /*b080*/  IMAD.MOV.U32 R19, RZ, RZ, -0x1 ;  /* 0xffffffffff137424 */ /* 0x000fe200078e00ff */
[----:B------:R-:W-:Y:S01]  /*b090*/  PRMT R9, RZ, 0x7610, R9 ;  /* 0x00007610ff097816 */ /* 0x000fe20000000009 */
[----:B------:R-:W-:Y:S01]  /*b0a0*/  IMAD.MOV.U32 R22, RZ, RZ, -0x1 ;  /* 0xffffffffff167424 */ /* 0x000fe200078e00ff */
[----:B------:R-:W-:-:S02]  /*b0b0*/  ISETP.LT.U32.AND P1, PT, R5, 0x3, P1 ;  /* 0x000000030500780c */ /* 0x000fc40000f21070 */
[----:B------:R-:W-:Y:S01]  /*b0c0*/  PLOP3.LUT P3, PT, PT, PT, UP0, 0x80, 0x0 ;  /* 0x000000000000781c */ /* 0x000fe20003f6f008 */
[----:B------:R-:W0:Y:S01]  /*b0d0*/  @P4 S2R R7, SR_CgaCtaId ;  /* 0x0000000000074919 */ /* 0x000e220000008800 */
[----:B------:R-:W-:-:S04]  /*b0e0*/  @P4 MOV R2, 0x400 ;  /* 0x0000040000024802 */ /* 0x000fc80000000f00 */
[----:B0-----:R-:W-:Y:S01]  /*b0f0*/  @P4 LEA R4, R7, R2, 0x18 ;  /* 0x0000000207044211 */ /* 0x001fe200078ec0ff */
[----:B------:R-:W-:-:S03]  /*b100*/  IMAD.WIDE.U32 R2, R8, -0x55555555, RZ ;  /* 0xaaaaaaab08027825 */ /* 0x000fc600078e00ff */
[----:B------:R0:W-:Y:S01]  /*b110*/  @P4 SYNCS.ARRIVE.TRANS64.A1T0 RZ, [R4+URZ+0x68], RZ ;  /* 0x000068ff04ff49a7 */ /* 0x0001e2000810003f */
[----:B------:R-:W-:Y:S01]  /*b120*/  IMAD.MOV.U32 R2, RZ, RZ, -0x1 ;  /* 0xffffffffff027424 */ /* 0x000fe200078e00ff */
[----:B------:R-:W-:Y:S02]  /*b130*/  SHF.R.U32.HI R5, RZ, 0x1, R3 ;  /* 0x00000001ff057819 */ /* 0x000fe40000011603 */
[----:B------:R-:W-:-:S03]  /*b140*/  SEL R3, RZ, 0x1, !P1 ;  /* 0x00000001ff037807 */ /* 0x000fc60004800000 */
[----:B------:R-:W-:Y:S01]  /*b150*/  IMAD R8, R5, -0x3, R8 ;  /* 0xfffffffd05087824 */ /* 0x000fe200078e0208 */
[----:B------:R-:W-:Y:S02]  /*b160*/  LOP3.LUT R0, R0, R3, RZ, 0x3c, !PT ;  /* 0x0000000300007212 */ /* 0x000fe400078e3cff */
[----:B------:R-:W-:Y:S02]  /*b170*/  PRMT R3, RZ, 0x7610, R3 ;  /* 0x00007610ff037816 */ /* 0x000fe40000000003 */
[----:B------:R-:W-:Y:S02]  /*b180*/  @P3 LOP3.LUT R0, R0, 0x1, R5, 0x78, !PT ;  /* 0x0000000100003812 */ /* 0x000fe400078e7805 */
[----:B--2---:R-:W-:-:S04]  /*b190*/  IADD3 R18, P4, R18, R12, RZ ;  /* 0x0000000c12127210 */ /* 0x004fc80007f9e0ff */
[----:B------:R-:W-:Y:S01]  /*b1a0*/  ISETP.GE.U32.AND P1, PT, R18, UR8, PT ;  /* 0x0000000812007c0c */ /* 0x000fe2000bf26070 */
[----:B------:R-:W-:-:S05]  /*b1b0*/  IMAD.X R17, R17, 0x1, R23, P4 ;  /* 0x0000000111117824 */ /* 0x000fca00020e0617 */
[----:B------:R-:W-:-:S13]  /*b1c0*/  ISETP.GE.U32.AND.EX P1, PT, R17, UR9, PT, P1 ;  /* 0x0000000911007c0c */ /* 0x000fda000bf26110 */
[----:B0-----:R-:W-:Y:S05]  /*b1d0*/  @P1 BRA `(.L_x_304) ;  /* 0x00000004005c1947 */ /* 0x001fea0003800000 */
[----:B------:R-:W0:Y:S01]  /*b1e0*/  S2R R12, SR_CTAID.X ;  /* 0x00000000000c7919 */ /* 0x000e220000002500 */
[----:B------:R-:W-:Y:S01]  /*b1f0*/  ULDC.64 UR8, c[0x0][0x628] ;  /* 0x00018a0000087ab9 */ /* 0x000fe20000000a00 */
[----:B------:R-:W1:Y:S01]  /*b200*/  LDC R13, c[0x0][0x144] ;  /* 0x00005100ff0d7b82 */ /* 0x000e620000000800 */
[----:B------:R-:W-:Y:S01]  /*b210*/  ISETP.NE.U32.AND P1, PT, RZ, UR8, PT ;  /* 0x00000008ff007c0c */ /* 0x000fe2000bf25070 */
[----:B------:R-:W2:Y:S01]  /*b220*/  S2R R10, SR_CTAID.Y ;  /* 0x00000000000a7919 */ /* 0x000ea20000002600 */
[----:B------:R-:W-:Y:S01]  /*b230*/  ULDC UR10, c[0x0][0x630] ;  /* 0x00018c00000a7ab9 */ /* 0x000fe20000000800 */
[----:B------:R-:W-:Y:S01]  /*b240*/  ULDC UR11, c[0x0][0x150] ;  /* 0x00005400000b7ab9 */ /* 0x000fe20000000800 */
[----:B------:R-:W-:Y:S01]  /*b250*/  ISETP.NE.AND.EX P1, PT, RZ, UR9, PT, P1 ;  /* 0x00000009ff007c0c */ /* 0x000fe2000bf25310 */
[----:B------:R-:W-:Y:S02]  /*b260*/  IMAD.MOV.U32 R2, RZ, RZ, R18 ;  /* 0x000000ffff027224 */ /* 0x000fe400078e0012 */
[----:B------:R-:W-:Y:S01]  /*b270*/  IMAD.MOV.U32 R3, RZ, RZ, R17 ;  /* 0x000000ffff037224 */ /* 0x000fe200078e0011 */
[----:B0-----:R-:W-:-:S09]  /*b280*/  I2FP.F32.U32 R14, R12 ;  /* 0x0000000c000e7245 */ /* 0x001fd20000201000 */
[----:B------:R-:W-:Y:S05]  /*b290*/  @!P1 BRA `(.L_x_305) ;  /* 0x0000000000289947 */ /* 0x000fea0003800000 */
[----:B------:R-:W-:Y:S02]  /*b2a0*/  ULDC UR7, c[0x0][0x634] ;  /* 0x00018d0000077ab9 */ /* 0x000fe40000000800 */
[----:B------:R-:W-:-:S05]  /*b2b0*/  IADD3 R3, P1, R18, UR7, RZ ;  /* 0x0000000712037c10 */ /* 0x000fca000ff3e0ff */
[----:B------:R-:W-:-:S04]  /*b2c0*/  IMAD.X R11, RZ, RZ, R17, P1 ;  /* 0x000000ffff0b7224 */ /* 0x000fc800008e0611 */
[----:B------:R-:W-:-:S04]  /*b2d0*/  IMAD.WIDE.U32 R4, R11, UR8, RZ ;  /* 0x000000080b047c25 */ /* 0x000fc8000f8e00ff */
[----:B------:R-:W-:-:S04]  /*b2e0*/  IMAD.WIDE.U32 R4, P1, R3, UR9, R4 ;  /* 0x0000000903047c25 */ /* 0x000fc8000f820004 */
[----:B------:R-:W-:-:S04]  /*b2f0*/  IMAD.WIDE.U32 R2, R3, UR8, RZ ;  /* 0x0000000803027c25 */ /* 0x000fc8000f8e00ff */
[----:B------:R-:W-:Y:S01]  /*b300*/  IMAD.MOV.U32 R2, RZ, RZ, R5 ;  /* 0x000000ffff027224 */ /* 0x000fe200078e0005 */
[----:B------:R-:W-:Y:S01]  /*b310*/  IADD3 RZ, P3, R3, R4, RZ ;  /* 0x0000000403ff7210 */ /* 0x000fe20007f7e0ff */
[----:B------:R-:W-:-:S04]  /*b320*/  IMAD.X R3, RZ, RZ, RZ, P1 ;  /* 0x000000ffff037224 */ /* 0x000fc800008e06ff */
[----:B------:R-:W-:-:S08]  /*b330*/  IMAD.WIDE.U32.X R2, R11, UR9, R2, P3 ;  /* 0x000000090b027c25 */ /* 0x000fd000098e0402 */
.L_x_305:
[----:B------:R-:W-:Y:S01]  /*b340*/  FMUL R14, R14, UR11 ;  /* 0x0000000b0e0e7c20 */ /* 0x000fe20008400000 */
[--C-:B------:R-:W-:Y:S01]  /*b350*/  SHF.R.U64 R11, R2, UR10, R3.reuse ;  /* 0x0000000a020b7c19 */ /* 0x100fe20008001203 */
[----:B------:R-:W-:Y:S01]  /*b360*/  ULDC.64 UR8, c[0x0][0x620] ;  /* 0x0001880000087ab9 */ /* 0x000fe20000000a00 */
[----:B------:R-:W-:Y:S01]  /*b370*/  SHF.R.U32.HI R2, RZ, UR10, R3 ;  /* 0x0000000aff027c19 */ /* 0x000fe20008011603 */
[----:B------:R-:W-:Y:S01]  /*b380*/  IMAD.MOV.U32 R3, RZ, RZ, R17 ;  /* 0x000000ffff037224 */ /* 0x000fe200078e0011 */
[----:B------:R-:W-:Y:S01]  /*b390*/  IADD3 R15, P1, RZ, -R11, RZ ;  /* 0x8000000bff0f7210 */ /* 0x000fe20007f3e0ff */
[----:B------:R-:W0:Y:S01]  /*b3a0*/  F2I.U32.TRUNC.NTZ R14, R14 ;  /* 0x0000000e000e7305 */ /* 0x000e22000020f000 */
[----:B------:R-:W-:Y:S01]  /*b3b0*/  ULDC.64 UR10, c[0x0][0x640] ;  /* 0x00019000000a7ab9 */ /* 0x000fe20000000a00 */
[----:B------:R-:W-:Y:S02]  /*b3c0*/  ULDC UR7, c[0x0][0x618] ;  /* 0x0001860000077ab9 */ /* 0x000fe40000000800 */
[----:B------:R-:W-:Y:S01]  /*b3d0*/  IMAD.X R2, RZ, RZ, ~R2, P1 ;  /* 0x000000ffff027224 */ /* 0x000fe200008e0e02 */
[----:B------:R-:W-:-:S03]  /*b3e0*/  ISETP.NE.U32.AND P1, PT, RZ, UR10, PT ;  /* 0x0000000aff007c0c */ /* 0x000fc6000bf25070 */
[----:B------:R-:W-:Y:S01]  /*b3f0*/  IMAD R2, R2, UR8, RZ ;  /* 0x0000000802027c24 */ /* 0x000fe2000f8e02ff */
[----:B------:R-:W-:-:S03]  /*b400*/  ISETP.NE.AND.EX P1, PT, RZ, UR11, PT, P1 ;  /* 0x0000000bff007c0c */ /* 0x000fc6000bf25310 */
[C---:B------:R-:W-:Y:S02]  /*b410*/  IMAD R5, R15.reuse, UR9, R2 ;  /* 0x000000090f057c24 */ /* 0x040fe4000f8e0202 */
[----:B------:R-:W-:Y:S02]  /*b420*/  IMAD.MOV.U32 R2, RZ, RZ, R18 ;  /* 0x000000ffff027224 */ /* 0x000fe400078e0012 */
[----:B0-----:R-:W-:Y:S02]  /*b430*/  IMAD.MOV R4, RZ, RZ, -R14 ;  /* 0x000000ffff047224 */ /* 0x001fe400078e0a0e */
[----:B------:R-:W-:Y:S01]  /*b440*/  IMAD.WIDE.U32 R2, R15, UR8, R2 ;  /* 0x000000080f027c25 */ /* 0x000fe2000f8e0002 */
[----:B------:R-:W-:-:S03]  /*b450*/  ULDC UR8, c[0x0][0x154] ;  /* 0x0000550000087ab9 */ /* 0x000fc60000000800 */
[----:B-1----:R-:W-:Y:S01]  /*b460*/  IMAD R12, R13, R4, R12 ;  /* 0x000000040d0c7224 */ /* 0x002fe200078e020c */
[----:B--2---:R-:W-:Y:S01]  /*b470*/  I2FP.F32.U32 R4, R10 ;  /* 0x0000000a00047245 */ /* 0x004fe20000201000 */
[----:B------:R-:W0:Y:S01]  /*b480*/  LDC R13, c[0x0][0x148] ;  /* 0x00005200ff0d7b82 */ /* 0x000e220000000800 */
[----:B------:R-:W-:-:S03]  /*b490*/  IMAD.IADD R3, R3, 0x1, R5 ;  /* 0x0000000103037824 */ /* 0x000fc600078e0205 */
[----:B------:R-:W-:Y:S02]  /*b4a0*/  FMUL R4, R4, UR8 ;  /* 0x0000000804047c20 */ /* 0x000fe40008400000 */
[--C-:B------:R-:W-:Y:S02]  /*b4b0*/  SHF.R.U64 R14, R2, UR7, R3.reuse ;  /* 0x00000007020e7c19 */ /* 0x100fe40008001203 */
[----:B------:R-:W-:Y:S01]  /*b4c0*/  SHF.R.U32.HI R3, RZ, UR7, R3 ;  /* 0x00000007ff037c19 */ /* 0x000fe20008011603 */
[----:B------:R1:W2:Y:S01]  /*b4d0*/  F2I.U32.TRUNC.NTZ R20, R4 ;  /* 0x0000000400147305 */ /* 0x0002a2000020f000 */
[----:B------:R-:W-:Y:S02]  /*b4e0*/  ULDC UR7, c[0x0][0x608] ;  /* 0x0001820000077ab9 */ /* 0x000fe40000000800 */
[--C-:B------:R-:W-:Y:S02]  /*b4f0*/  SHF.R.U64 R19, R14, UR7, R3.reuse ;  /* 0x000000070e137c19 */ /* 0x100fe40008001203 */
[----:B------:R-:W-:Y:S01]  /*b500*/  SHF.R.U32.HI R2, RZ, UR7, R3 ;  /* 0x00000007ff027c19 */ /* 0x000fe20008011603 */
[----:B------:R-:W-:-:S03]  /*b510*/  ULDC UR7, c[0x0][0x658] ;  /* 0x0001960000077ab9 */ /* 0x000fc60000000800 */
[--C-:B------:R-:W-:Y:S02]  /*b520*/  SHF.R.U64 R15, R19, UR7, R2.reuse ;  /* 0x00000007130f7c19 */ /* 0x100fe40008001202 */
[----:B------:R-:W-:-:S03]  /*b530*/  SHF.R.U32.HI R21, RZ, UR7, R2 ;  /* 0x00000007ff157c19 */ /* 0x000fc60008011602 */
[----:B------:R-:W-:Y:S02]  /*b540*/  IMAD.MOV.U32 R2, RZ, RZ, R15 ;  /* 0x000000ffff027224 */ /* 0x000fe400078e000f */
[----:B------:R-:W-:Y:S01]  /*b550*/  IMAD.MOV.U32 R3, RZ, RZ, R21 ;  /* 0x000000ffff037224 */ /* 0x000fe200078e0015 */
[----:B-12---:R-:W-:Y:S06]  /*b560*/  @!P1 BRA `(.L_x_306) ;  /* 0x0000000000289947 */ /* 0x006fec0003800000 */
        /* <DEDUP_REMOVED lines=10> */
.L_x_306:
[----:B------:R-:W1:Y:S01]  /*b610*/  LDC R4, c[0x0][0x65c] ;  /* 0x00019700ff047b82 */ /* 0x000e620000000800 */
[----:B------:R-:W-:Y:S01]  /*b620*/  ULDC UR7, c[0x0][0x648] ;  /* 0x0001920000077ab9 */ /* 0x000fe20000000800 */
[----:B------:R-:W-:Y:S01]  /*b630*/  LOP3.LUT R19, R19, UR6, RZ, 0xc0, !PT ;  /* 0x0000000613137c12 */ /* 0x000fe2000f8ec0ff */
[----:B------:R-:W-:Y:S01]  /*b640*/  IMAD.MOV R20, RZ, RZ, -R20 ;  /* 0x000000ffff147224 */ /* 0x000fe200078e0a14 */
[----:B------:R-:W-:Y:S01]  /*b650*/  SHF.R.U64 R2, R2, UR7, R3 ;  /* 0x0000000702027c19 */ /* 0x000fe20008001203 */
[----:B------:R-:W-:Y:S01]  /*b660*/  ULDC UR7, c[0x0][0x638] ;  /* 0x00018e0000077ab9 */ /* 0x000fe20000000800 */
[----:B------:R-:W-:Y:S01]  /*b670*/  LOP3.LUT R14, R14, UR4, RZ, 0xc0, !PT ;  /* 0x000000040e0e7c12 */ /* 0x000fe2000f8ec0ff */
[----:B------:R-:W-:Y:S01]  /*b680*/  ULDC UR8, c[0x0][0x610] ;  /* 0x0001840000087ab9 */ /* 0x000fe20000000800 */
[----:B------:R-:W-:Y:S02]  /*b690*/  IMAD.MOV.U32 R3, RZ, RZ, 0x1 ;  /* 0x00000001ff037424 */ /* 0x000fe400078e00ff */
[----:B------:R-:W-:Y:S01]  /*b6a0*/  IMAD R19, R2, UR5, R19 ;  /* 0x0000000502137c24 */ /* 0x000fe2000f8e0213 */
[----:B-1----:R-:W-:Y:S01]  /*b6b0*/  ISETP.NE.AND P1, PT, R4, 0x1, PT ;  /* 0x000000010400780c */ /* 0x002fe20003f25270 */
[----:B------:R-:W-:-:S02]  /*b6c0*/  IMAD.MOV R4, RZ, RZ, -R2 ;  /* 0x000000ffff047224 */ /* 0x000fc400078e0a02 */
[----:B------:R-:W-:Y:S02]  /*b6d0*/  IMAD.MOV.U32 R2, RZ, RZ, R11 ;  /* 0x000000ffff027224 */ /* 0x000fe400078e000b */
[----:B------:R-:W-:Y:S01]  /*b6e0*/  IMAD R15, R4, UR7, R15 ;  /* 0x00000007040f7c24 */ /* 0x000fe2000f8e020f */
[----:B------:R-:W-:-:S03]  /*b6f0*/  ULDC UR7, c[0x0][0x600] ;  /* 0x0001800000077ab9 */ /* 0x000fc60000000800 */
[----:B------:R-:W-:-:S04]  /*b700*/  IMAD R15, R15, UR7, R14 ;  /* 0x000000070f0f7c24 */ /* 0x000fc8000f8e020e */
[----:B0-----:R-:W-:-:S04]  /*b710*/  @P1 IMAD R12, R13, R20, R10 ;  /* 0x000000140d0c1224 */ /* 0x001fc800078e020a */
[----:B------:R-:W-:-:S05]  /*b720*/  IMAD R12, R19, UR8, R12 ;  /* 0x00000008130c7c24 */ /* 0x000fca000f8e020c */
[----:B------:R-:W-:Y:S02]  /*b730*/  SEL R22, R15, R12, !P1 ;  /* 0x0000000c0f167207 */ /* 0x000fe40004800000 */
[----:B------:R-:W-:-:S07]  /*b740*/  SEL R19, R12, R15, !P1 ;  /* 0x0000000f0c137207 */ /* 0x000fce0004800000 */
.L_x_304:
[----:B------:R-:W-:Y:S05]  /*b750*/  BSYNC B1 ;  /* 0x0000000000017941 */ /* 0x000fea0003800000 */
.L_x_303:
[----:B------:R-:W-:-:S13]  /*b760*/  LOP3.LUT P1, RZ, R3, 0xff, RZ, 0xc0, !PT ;  /* 0x000000ff03ff7812 */ /* 0x000fda000782c0ff */
[----:B------:R-:W-:Y:S05]  /*b770*/  @P1 BRA `(.L_x_307) ;  /* 0xfffffff000ec1947 */ /* 0x000fea000383ffff */
[----:B------:R-:W-:Y:S05]  /*b780*/  BSYNC B0 ;  /* 0x0000000000007941 */ /* 0x000fea0003800000 */
.L_x_295:
[----:B------:R-:W-:-:S03]  /*b790*/  UMOV UR7, 0xffffffff ;  /* 0xffffffff00077882 */ /* 0x000fc60000000000 */
[----:B------:R-:W-:Y:S05]  /*b7a0*/  BRA.DIV UR7, `(.L_x_308) ;  /* 0x00000006071c7947 */ /* 0x000fea000b800000 */
[----:B------:R-:W-:-:S13]  /*b7b0*/  ELECT P6, URZ, PT ;  /* 0x00000000003f782f */ /* 0x000fda00038c0000 */
.L_x_323:
[----:B------:R-:W-:Y:S04]  /*b7c0*/  BSSY B0, `(.L_x_309) ;  /* 0x0000022000007945 */ /* 0x000fe80003800000 */
[----:B------:R-:W-:Y:S05]  /*b7d0*/  @!P6 BRA `(.L_x_310) ;  /* 0x000000000080e947 */ /* 0x000fea0003800000 */
[----:B------:R-:W-:-:S04]  /*b7e0*/  LOP3.LUT R16, R16, 0x2, RZ, 0xfc, !PT ;  /* 0x0000000210107812 */ /* 0x000fc800078efcff */
[----:B------:R-:W-:-:S13]  /*b7f0*/  ISETP.NE.AND P0, PT, R16, 0x3, PT ;  /* 0x000000031000780c */ /* 0x000fda0003f05270 */
[----:B------:R-:W-:Y:S05]  /*b800*/  @!P0 BRA `(.L_x_311) ;  /* 0x0000000000048947 */ /* 0x000fea0003800000 */
[----:B------:R-:W-:Y:S01]  /*b810*/  BPT.TRAP 0x1 ;  /* 0x000000040000795c */ /* 0x000fe20000300000 */
.L_x_311:
[----:B------:R-:W0:Y:S01]  /*b820*/  S2R R3, SR_CgaCtaId ;  /* 0x0000000000037919 */ /* 0x000e220000008800 */
[----:B------:R-:W-:-:S04]  /*b830*/  MOV R2, 0x400 ;  /* 0x0000040000027802 */ /* 0x000fc80000000f00 */
[----:B0-----:R-:W-:Y:S02]  /*b840*/  LEA R3, R3, R2, 0x18 ;  /* 0x0000000203037211 */ /* 0x001fe400078ec0ff */
[----:B------:R-:W-:-:S03]  /*b850*/  SHF.L.U32 R2, R0, 0x1f, RZ ;  /* 0x0000001f00027819 */ /* 0x000fc600000006ff */
[----:B------:R-:W-:-:S04]  /*b860*/  VIADD R3, R3, 0x18 ;  /* 0x0000001803037836 */ /* 0x000fc80000000000 */
[C---:B------:R-:W-:Y:S02]  /*b870*/  IMAD R7, R8.reuse, 0x8, R3 ;  /* 0x0000000808077824 */ /* 0x040fe400078e0203 */
[----:B------:R-:W-:Y:S02]  /*b880*/  VIADD R8, R8, 0x1 ;  /* 0x0000000108087836 */ /* 0x000fe40000000000 */
[----:B------:R-:W0:Y:S03]  /*b890*/  SYNCS.PHASECHK.TRANS64.TRYWAIT P0, [R7+URZ], R2 ;  /* 0x00000002070075a7 */ /* 0x000e26000800017f */
[----:B------:R-:W-:-:S04]  /*b8a0*/  ISETP.NE.AND P1, PT, R8, 0x3, PT ;  /* 0x000000030800780c */ /* 0x000fc80003f25270 */
[----:B------:R-:W-:Y:S02]  /*b8b0*/  SEL R5, RZ, 0x1, P1 ;  /* 0x00000001ff057807 */ /* 0x000fe40000800000 */
[----:B------:R-:W-:Y:S02]  /*b8c0*/  SEL R8, R8, RZ, P1 ;  /* 0x000000ff08087207 */ /* 0x000fe40000800000 */
[----:B------:R-:W-:-:S03]  /*b8d0*/  LOP3.LUT R5, R0, R5, RZ, 0x3c, !PT ;  /* 0x0000000500057212 */ /* 0x000fc600078e3cff */
[----:B------:R-:W-:Y:S01]  /*b8e0*/  IMAD R9, R8, 0x8, R3 ;  /* 0x0000000808097824 */ /* 0x000fe200078e0203 */
[----:B------:R-:W-:Y:S01]  /*b8f0*/  SHF.L.U32 R4, R5, 0x1f, RZ ;  /* 0x0000001f05047819 */ /* 0x000fe200000006ff */
[----:B0-----:R-:W-:Y:S06]  /*b900*/  @!P0 BRA `(.L_x_312) ;  /* 0x0000000000e48947 */ /* 0x001fec0003800000 */
.L_x_324:
[----:B------:R-:W1:Y:S01]  /*b910*/  SYNCS.PHASECHK.TRANS64.TRYWAIT P0, [R9+URZ], R4 ;  /* 0x00000004090075a7 */ /* 0x000e62000800017f */
[----:B------:R-:W-:-:S05]  /*b920*/  VIADD R0, R8, 0x1 ;  /* 0x0000000108007836 */ /* 0x000fca0000000000 */
[----:B------:R-:W-:-:S04]  /*b930*/  ISETP.NE.AND P1, PT, R0, 0x3, PT ;  /* 0x000000030000780c */ /* 0x000fc80003f25270 */
[----:B0-----:R-:W-:Y:S02]  /*b940*/  SEL R2, RZ, 0x1, P1 ;  /* 0x00000001ff027807 */ /* 0x001fe40000800000 */
[----:B------:R-:W-:Y:S02]  /*b950*/  SEL R0, R0, RZ, P1 ;  /* 0x000000ff00007207 */ /* 0x000fe40000800000 */
[----:B------:R-:W-:Y:S01]  /*b960*/  LOP3.LUT R2, R5, R2, RZ, 0x3c, !PT ;  /* 0x0000000205027212 */ /* 0x000fe200078e3cff */
[----:B-1----:R-:W-:Y:S06]  /*b970*/  @!P0 BRA `(.L_x_313) ;  /* 0x0000000000dc8947 */ /* 0x002fec0003800000 */
.L_x_325:
[----:B------:R-:W-:Y:S01]  /*b980*/  IMAD R3, R0, 0x8, R3 ;  /* 0x0000000800037824 */ /* 0x000fe200078e0203 */
[----:B------:R-:W-:-:S07]  /*b990*/  SHF.L.U32 R0, R2, 0x1f, RZ ;  /* 0x0000001f02007819 */ /* 0x000fce00000006ff */
.L_x_314:
[----:B-1----:R1:W2:Y:S02]  /*b9a0*/  SYNCS.PHASECHK.TRANS64.TRYWAIT P0, [R3+URZ], R0 ;  /* 0x00000000030075a7 */ /* 0x0022a4000800017f */
[----:B--2---:R-:W-:Y:S05]  /*b9b0*/  @!P0 NANOSLEEP.SYNCS 0x989680 ;  /* 0x009896800000895d */ /* 0x004fea0003900000 */
[----:B------:R-:W2:Y:S02]  /*b9c0*/  @!P0 SYNCS.PHASECHK.TRANS64 P0, [R3+URZ], R0 ;  /* 0x00000000030085a7 */ /* 0x000ea4000800007f */
[----:B--2---:R-:W-:Y:S05]  /*b9d0*/  @!P0 BRA `(.L_x_314) ;  /* 0xfffffffc00f08947 */ /* 0x004fea000383ffff */
.L_x_310:
[----:B------:R-:W-:Y:S05]  /*b9e0*/  BSYNC B0 ;  /* 0x0000000000007941 */ /* 0x000fea0003800000 */
.L_x_309:
[----:B------:R-:W-:Y:S05]  /*b9f0*/  EXIT ;  /* 0x000000000000794d */ /* 0x000fea0003800000 */
.L_x_19:
[----:B-1----:R1:W2:Y:S02]  /*ba00*/  SYNCS.PHASECHK.TRANS64.TRYWAIT P0, [R161+URZ], R0 ;  /* 0x00000000a10075a7 */ /* 0x0022a4000800017f */
[----:B--2---:R-:W-:Y:S05]  /*ba10*/  @!P0 NANOSLEEP.SYNCS 0x989680 ;  /* 0x009896800000895d */ /* 0x004fea0003900000 */
[----:B------:R-:W2:Y:S02]  /*ba20*/  @!P0 SYNCS.PHASECHK.TRANS64 P0, [R161+URZ], R0 ;  /* 0x00000000a10085a7 */ /* 0x000ea4000800007f */
[----:B--2---:R-:W-:Y:S05]  /*ba30*/  @!P0 BRA `(.L_x_19) ;  /* 0xfffffffc00f08947 */ /* 0x004fea000383ffff */
[----:B------:R-:W-:Y:S05]  /*ba40*/  BRA `(.L_x_315) ;  /* 0xffffff5c00007947 */ /* 0x000fea000383ffff */
.L_x_24:
[----:B--2---:R2:W3:Y:S02]  /*ba50*/  SYNCS.PHASECHK.TRANS64.TRYWAIT P1, [R3+URZ], R0 ;  /* 0x00000000030075a7 */ /* 0x0044e4000802017f */
[----:B---3--:R-:W-:Y:S05]  /*ba60*/  @!P1 NANOSLEEP.SYNCS 0x989680 ;  /* 0x009896800000995d */ /* 0x008fea0003900000 */
[----:B------:R-:W3:Y:S02]  /*ba70*/  @!P1 SYNCS.PHASECHK.TRANS64 P1, [R3+URZ], R0 ;  /* 0x00000000030095a7 */ /* 0x000ee4000802007f */
[----:B---3--:R-:W-:Y:S05]  /*ba80*/  @!P1 BRA `(.L_x_24) ;  /* 0xfffffffc00f09947 */ /* 0x008fea000383ffff */
[----:B------:R-:W-:Y:S05]  /*ba90*/  BRA `(.L_x_23) ;  /* 0xffffff5c006c7947 */ /* 0x000fea000383ffff */
.L_x_29:
[----:B--2---:R-:W-:-:S04]  /*baa0*/  IMAD.U32 R5, RZ, RZ, UR7 ;  /* 0x00000007ff057e24 */ /* 0x004fc8000f8e00ff */
[----:B------:R2:W3:Y:S03]  /*bab0*/  SYNCS.PHASECHK.TRANS64.TRYWAIT P1, [R5+URZ], R4 ;  /* 0x00000004050075a7 */ /* 0x0004e6000802017f */
[----:B---3--:R-:W-:Y:S05]  /*bac0*/  @!P1 NANOSLEEP.SYNCS 0x989680 ;  /* 0x009896800000995d */ /* 0x008fea0003900000 */
[----:B------:R-:W3:Y:S02]  /*bad0*/  @!P1 SYNCS.PHASECHK.TRANS64 P1, [R5+URZ], R4 ;  /* 0x00000004050095a7 */ /* 0x000ee4000802007f */
[----:B---3--:R-:W-:Y:S05]  /*bae0*/  @!P1 BRA `(.L_x_29) ;  /* 0xfffffffc00ec9947 */ /* 0x008fea000383ffff */
[----:B------:R-:W-:Y:S05]  /*baf0*/  BRA `(.L_x_28) ;  /* 0xffffff6000c87947 */ /* 0x000fea000383ffff */
.L_x_35:
[----:B-1----:R1:W2:Y:S02]  /*bb00*/  SYNCS.PHASECHK.TRANS64.TRYWAIT P0, [R161+URZ+0x10], R0 ;  /* 0x00001000a10075a7 */ /* 0x0022a4000800017f */
[----:B--2---:R-:W-:Y:S05]  /*bb10*/  @!P0 NANOSLEEP.SYNCS 0x989680 ;  /* 0x009896800000895d */ /* 0x004fea0003900000 */
[----:B------:R-:W2:Y:S02]  /*bb20*/  @!P0 SYNCS.PHASECHK.TRANS64 P0, [R161+URZ+0x10], R0 ;  /* 0x00001000a10085a7 */ /* 0x000ea4000800007f */
[----:B--2---:R-:W-:Y:S05]  /*bb30*/  @!P0 BRA `(.L_x_35) ;  /* 0xfffffffc00f08947 */ /* 0x004fea000383ffff */
[----:B------:R-:W-:Y:S05]  /*bb40*/  BRA `(.L_x_316) ;  /* 0xffffff6800a07947 */ /* 0x000fea000383ffff */
.L_x_296:
[----:B------:R-:W-:Y:S01]  /*bb50*/  BSSY B1, `(.L_x_317) ;  /* 0x0000006000017945 */ /* 0x000fe20003800000 */
[----:B------:R-:W-:-:S07]  /*bb60*/  IMAD.MOV.U32 R15, RZ, RZ, -0x1 ;  /* 0xffffffffff0f7424 */ /* 0x000fce00078e00ff */
[----:B-----5:R-:W-:Y:S05]  /*bb70*/  WARPSYNC.COLLECTIVE R15, `(.L_x_318) ;  /* 0x000000000f0c7348 */ /* 0x020fea0003c00000 */
[----:B------:R-:W-:Y:S02]  /*bb80*/  ELECT P6, UR62, PT ;  /* 0x00000000003e782f */ /* 0x000fe400038c0000 */
[----:B------:R-:W-:Y:S01]  /*bb90*/  MOV R14, UR62 ;  /* 0x0000003e000e7c02 */ /* 0x000fe20008000f00 */
[----:B-----5:R-:W-:Y:S10]  /*bba0*/  ENDCOLLECTIVE ;  /* 0x000000000000791b */ /* 0x020ff40003800000 */
.L_x_318:
[----:B------:R-:W-:Y:S05]  /*bbb0*/  BSYNC B1 ;  /* 0x0000000000017941 */ /* 0x000fea0003800000 */
.L_x_317:
[----:B------:R-:W-:Y:S05]  /*bbc0*/  BRA `(.L_x_319) ;  /* 0xffffffec00e47947 */ /* 0x000fea000383ffff */
.L_x_299:
[----:B-1----:R1:W2:Y:S02]  /*bbd0*/  SYNCS.PHASECHK.TRANS64.TRYWAIT P1, [R12+URZ+0x18], R5 ;  /* 0x000018050c0075a7 */ /* 0x0022a4000802017f */
[----:B--2---:R-:W-:Y:S05]  /*bbe0*/  @!P1 NANOSLEEP.SYNCS 0x989680 ;  /* 0x009896800000995d */ /* 0x004fea0003900000 */
[----:B------:R-:W2:Y:S02]  /*bbf0*/  @!P1 SYNCS.PHASECHK.TRANS64 P1, [R12+URZ+0x18], R5 ;  /* 0x000018050c0095a7 */ /* 0x000ea4000802007f */
[----:B--2---:R-:W-:Y:S05]  /*bc00*/  @!P1 BRA `(.L_x_299) ;  /* 0xfffffffc00f09947 */ /* 0x004fea000383ffff */
[----:B------:R-:W-:Y:S05]  /*bc10*/  BRA `(.L_x_320) ;  /* 0xfffffff000207947 */ /* 0x000fea000383ffff */
.L_x_308:
[----:B------:R-:W-:Y:S01]  /*bc20*/  BSSY B0, `(.L_x_321) ;  /* 0x0000006000007945 */ /* 0x000fe20003800000 */
[----:B------:R-:W-:-:S07]  /*bc30*/  IMAD.MOV.U32 R15, RZ, RZ, -0x1 ;  /* 0xffffffffff0f7424 */ /* 0x000fce00078e00ff */
[----:B-----5:R-:W-:Y:S05]  /*bc40*/  WARPSYNC.COLLECTIVE R15, `(.L_x_322) ;  /* 0x000000000f0c7348 */ /* 0x020fea0003c00000 */
[----:B------:R-:W-:Y:S02]  /*bc50*/  ELECT P6, UR62, PT ;  /* 0x00000000003e782f */ /* 0x000fe400038c0000 */
[----:B------:R-:W-:Y:S01]  /*bc60*/  MOV R14, UR62 ;  /* 0x0000003e000e7c02 */ /* 0x000fe20008000f00 */
[----:B-----5:R-:W-:Y:S10]  /*bc70*/  ENDCOLLECTIVE ;  /* 0x000000000000791b */ /* 0x020ff40003800000 */
.L_x_322:
[----:B------:R-:W-:Y:S05]  /*bc80*/  BSYNC B0 ;  /* 0x0000000000007941 */ /* 0x000fea0003800000 */
.L_x_321:
[----:B------:R-:W-:Y:S05]  /*bc90*/  BRA `(.L_x_323) ;  /* 0xfffffff800c87947 */ /* 0x000fea000383ffff */
.L_x_312:
[----:B0-----:R0:W1:Y:S02]  /*bca0*/  SYNCS.PHASECHK.TRANS64.TRYWAIT P0, [R7+URZ], R2 ;  /* 0x00000002070075a7 */ /* 0x001064000800017f */
[----:B-1----:R-:W-:Y:S05]  /*bcb0*/  @!P0 NANOSLEEP.SYNCS 0x989680 ;  /* 0x009896800000895d */ /* 0x002fea0003900000 */
[----:B------:R-:W1:Y:S02]  /*bcc0*/  @!P0 SYNCS.PHASECHK.TRANS64 P0, [R7+URZ], R2 ;  /* 0x00000002070085a7 */ /* 0x000e64000800007f */
[----:B-1----:R-:W-:Y:S05]  /*bcd0*/  @!P0 BRA `(.L_x_312) ;  /* 0xfffffffc00f08947 */ /* 0x002fea000383ffff */
[----:B------:R-:W-:Y:S05]  /*bce0*/  BRA `(.L_x_324) ;  /* 0xfffffffc00087947 */ /* 0x000fea000383ffff */
.L_x_313:
[----:B0-----:R0:W1:Y:S02]  /*bcf0*/  SYNCS.PHASECHK.TRANS64.TRYWAIT P0, [R9+URZ], R4 ;  /* 0x00000004090075a7 */ /* 0x001064000800017f */
[----:B-1----:R-:W-:Y:S05]  /*bd00*/  @!P0 NANOSLEEP.SYNCS 0x989680 ;  /* 0x009896800000895d */ /* 0x002fea0003900000 */
[----:B------:R-:W1:Y:S02]  /*bd10*/  @!P0 SYNCS.PHASECHK.TRANS64 P0, [R9+URZ], R4 ;  /* 0x00000004090085a7 */ /* 0x000e64000800007f */
[----:B-1----:R-:W-:Y:S05]  /*bd20*/  @!P0 BRA `(.L_x_313) ;  /* 0xfffffffc00f08947 */ /* 0x002fea000383ffff */
[----:B------:R-:W-:Y:S05]  /*bd30*/  BRA `(.L_x_325) ;  /* 0xfffffffc00107947 */ /* 0x000fea000383ffff */
.L_x_326:
[----:B------:R-:W-:-:S00]  /*bd40*/  BRA `(.L_x_326) ;  /* 0xfffffffc00fc7947 */ /* 0x000fc0000383ffff */
[----:B------:R-:W-:-:S00]  /*bd50*/  NOP ;  /* 0x0000000000007918 */ /* 0x000fc00000000000 */
        /* <DEDUP_REMOVED lines=10> */
.L_x_327:


//--------------------- .nv.global.init           --------------------------
	.section	.nv.global.init,"aw",@progbits
.nv.global.init:
	.type		$str$22,@object
	.size		$str$22,($str$23 - $str$22)
$str$22:
        /*0000*/ 	.byte	0x6b, 0x5f, 0x74, 0x69, 0x6c, 0x65, 0x5f, 0x63, 0x6f, 0x75, 0x6e, 0x74, 0x20, 0x3e, 0x3d, 0x20
        /*0010*/ 	.byte	0x31, 0x00
	.type		$str$23,@object
	.size		$str$23,(__unnamed_1 - $str$23)
$str$23:
        /*0012*/ 	.byte	0x2f, 0x74, 0x6d, 0x70, 0x2f, 0x63, 0x75, 0x74, 0x6c, 0x61, 0x73, 0x73, 0x5f, 0x73, 0x77, 0x65
        /*0022*/ 	.byte	0x65, 0x70, 0x5f, 0x73, 0x72, 0x63, 0x2f, 0x69, 0x6e, 0x63, 0x6c, 0x75, 0x64, 0x65, 0x2f, 0x63
        /*0032*/ 	.byte	0x75, 0x74, 0x6c, 0x61, 0x73, 0x73, 0x2f, 0x67, 0x65, 0x6d, 0x6d, 0x2f, 0x63, 0x6f, 0x6c, 0x6c
        /*0042*/ 	.byte	0x65, 0x63, 0x74, 0x69, 0x76, 0x65, 0x2f, 0x73, 0x6d, 0x39, 0x30, 0x5f, 0x6d, 0x6d, 0x61, 0x5f
        /*0052*/ 	.byte	0x74, 0x6d, 0x61, 0x5f, 0x67, 0x6d, 0x6d, 0x61, 0x5f, 0x73, 0x73, 0x5f, 0x77, 0x61, 0x72, 0x70
        /*0062*/ 	.byte	0x73, 0x70, 0x65, 0x63, 0x69, 0x61, 0x6c, 0x69, 0x7a, 0x65, 0x64, 0x2e, 0x68, 0x70, 0x70, 0x00
	.type		__unnamed_1,@object
	.size		__unnamed_1,(.L_0 - __unnamed_1)
__unnamed_1:
        /*0072*/ 	.byte	0x76, 0x6f, 0x69, 0x64, 0x20, 0x63, 0x75, 0x74, 0x6c, 0x61, 0x73, 0x73, 0x3a, 0x3a, 0x67, 0x65
        /* <DEDUP_REMOVED lines=180> */
        /*0bc2*/ 	.byte	0x79, 0x5d, 0x00
.L_0:


//--------------------- .nv.shared._ZN7cutlass13device_kernelINS_4gemm6kernel13GemmUniversalIN4cute5tupleIJiiiiEEENS1_10collective13CollectiveMmaINS1_34MainloopSm90TmaGmmaWarpSpecializedILi3ENS5_IJNS4_1CILi1EEENSA_ILi2EEESB_EEENS1_32KernelTmaWarpSpecializedPingpongEEENS5_IJNSA_ILi64EEENSA_ILi256EEENSA_ILi128EEEEEENS_6half_tENS5_IJlSB_lEEESK_SL_NS4_8TiledMMAINS4_8MMA_AtomIJNS4_4SM904GMMA26MMA_64x256x16_F32F16F16_SSILNSP_5MajorE0ELSR_0ELNSP_7ScaleInE1ELSS_1EEEEEENS4_6LayoutINS5_IJSB_SB_SB_EEENS5_IJNSA_ILi0EEESX_SX_EEEEENS5_IJNS4_10UnderscoreES10_S10_EEEEENS4_23SM90_TMA_LOAD_MULTICASTENS4_14ComposedLayoutINS4_7SwizzleILi3ELi4ELi3EEENS4_18smem_ptr_flag_bitsILi16EEENSV_INS5_IJNSA_ILi8EEESG_EEENS5_IJSG_SB_EEEEEEEvNS4_8identityENS4_13SM90_TMA_LOADES1D_vS1E_EENS_8epilogue10collective6detail29Sm90TmaWarpSpecializedAdapterINS1I_15DefaultEpilogueISK_SL_SL_NS1H_6thread17LinearCombinationISK_Li1EffLNS1M_9ScaleType4KindE0ELNS_15FloatRoundStyleE2ESK_EENS1_15EpilogueDefaultEEEEEvvEEEEvNT_6ParamsE --------------------------
	.section	.nv.shared._ZN7cutlass13device_kernelINS_4gemm6kernel13GemmUniversalIN4cute5tupleIJiiiiEEENS1_10collective13CollectiveMmaINS1_34MainloopSm90TmaGmmaWarpSpecializedILi3ENS5_IJNS4_1CILi1EEENSA_ILi2EEESB_EEENS1_32KernelTmaWarpSpecializedPingpongEEENS5_IJNSA_ILi64EEENSA_ILi256EEENSA_ILi128EEEEEENS_6half_tENS5_IJlSB_lEEESK_SL_NS4_8TiledMMAINS4_8MMA_AtomIJNS4_4SM904GMMA26MMA_64x256x16_F32F16F16_SSILNSP_5MajorE0ELSR_0ELNSP_7ScaleInE1ELSS_1EEEEEENS4_6LayoutINS5_IJSB_SB_SB_EEENS5_IJNSA_ILi0EEESX_SX_EEEEENS5_IJNS4_10UnderscoreES10_S10_EEEEENS4_23SM90_TMA_LOAD_MULTICASTENS4_14ComposedLayoutINS4_7SwizzleILi3ELi4ELi3EEENS4_18smem_ptr_flag_bitsILi16EEENSV_INS5_IJNSA_ILi8EEESG_EEENS5_IJSG_SB_EEEEEEEvNS4_8identityENS4_13SM90_TMA_LOADES1D_vS1E_EENS_8epilogue10collective6detail29Sm90TmaWarpSpecializedAdapterINS1I_15DefaultEpilogueISK_SL_SL_NS1H_6thread17LinearCombinationISK_Li1EffLNS1M_9ScaleType4KindE0ELNS_15FloatRoundStyleE2ESK_EENS1_15EpilogueDefaultEEEEEvvEEEEvNT_6ParamsE,"aw",@nobits
	.sectionflags	@""
	.align	16
	.zero		1024


//--------------------- .nv.shared.reserved.0     --------------------------
	.section	.nv.shared.reserved.0,"aw",@nobits
	.weak		__nv_reservedSMEM_offset_0_alias
	.size		__nv_reservedSMEM_offset_0_alias, 0, 0
	.other		__nv_reservedSMEM_offset_0_alias,@"STO_CUDA_RESERVED_SHARED STV_DEFAULT"
__nv_reservedSMEM_offset_0_alias:
	.zero		0


//--------------------- .nv.global                --------------------------
	.section	.nv.global,"aw",@nobits
.nv.global:
	.type		_ZN39_INTERNAL_9f2b8939_4_k_cu_72aae321_28224cute1_E,@object
	.size		_ZN39_INTERNAL_9f2b8939_4_k_cu_72aae321_28224cute1_E,(_ZN39_INTERNAL_9f2b8939_4_k_cu_72aae321_28224cuda3std3__45__cpo6cbeginE - _ZN39_INTERNAL_9f2b8939_4_k_cu_72aae321_28224cute1_E)
_ZN39_INTERNAL_9f2b8939_4_k_cu_72aae321_28224cute1_E:
	.zero		1
	.type		_ZN39_INTERNAL_9f2b8939_4_k_cu_72aae321_28224cuda3std3__45__cpo6cbeginE,@object
	.size		_ZN39_INTERNAL_9f2b8939_4_k_cu_72aae321_28224cuda3std3__45__cpo6cbeginE,(_ZN39_INTERNAL_9f2b8939_4_k_cu_72aae321_28224cuda3std3__48in_placeE - _ZN39_INTERNAL_9f2b8939_4_k_cu_72aae321_28224cuda3std3__45__cpo6cbeginE)
_ZN39_INTERNAL_9f2b8939_4_k_cu_72aae321_28224cuda3std3__45__cpo6cbeginE:
	.zero		1
	.type		_ZN39_INTERNAL_9f2b8939_4_k_cu_72aae321_28224cuda3std3__48in_placeE,@object
	.size		_ZN39_INTERNAL_9f2b8939_4_k_cu_72aae321_28224cuda3std3__48in_placeE,(_ZN39_INTERNAL_9f2b8939_4_k_cu_72aae321_28224cuda3std6ranges3__45__cpo9iter_moveE - _ZN39_INTERNAL_9f2b8939_4_k_cu_72aae321_28224cuda3std3__48in_placeE)
_ZN39_INTERNAL_9f2b8939_4_k_cu_72aae321_28224cuda3std3__48in_placeE:
	.zero		1
	.type		_ZN39_INTERNAL_9f2b8939_4_k_cu_72aae321_28224cuda3std6ranges3__45__cpo9iter_moveE,@object
	.size		_ZN39_INTERNAL_9f2b8939_4_k_cu_72aae321_28224cuda3std6ranges3__45__cpo9iter_moveE,(_ZN39_INTERNAL_9f2b8939_4_k_cu_72aae321_28224cuda3std3__45__cpo5beginE - _ZN39_INTERNAL_9f2b8939_4_k_cu_72aae321_28224cuda3std6ranges3__45__cpo9iter_moveE)
_ZN39_INTERNAL_9f2b8939_4_k_cu_72aae321_28224cuda3std6ranges3__45__cpo9iter_moveE:
	.zero		1
	.type		_ZN39_INTERNAL_9f2b8939_4_k_cu_72aae321_28224cuda3std3__45__cpo5beginE,@object
	.size		_ZN39_INTERNAL_9f2b8939_4_k_cu_72aae321_28224cuda3std3__45__cpo5beginE,(_ZN39_INTERNAL_9f2b8939_4_k_cu_72aae321_28224cuda3std3__441_GLOBAL__N__9f2b8939_4_k_cu_72aae321_28226ignoreE - _ZN39_INTERNAL_9f2b8939_4_k_cu_72aae321_28224cuda3std3__45__cpo5beginE)
_ZN39_INTERNAL_9f2b8939_4_k_cu_72aae321_28224cuda3std3__45__cpo5beginE:
	.zero		1
	.type		_ZN39_INTERNAL_9f2b8939_4_k_cu_72aae321_28224cuda3std3__441_GLOBAL__N__9f2b8939_4_k_cu_72aae321_28226ignoreE,@object
	.size		_ZN39_INTERNAL_9f2b8939_4_k_cu_72aae321_28224cuda3std3__441_GLOBAL__N__9f2b8939_4_k_cu_72aae321_28226ignoreE,(_ZN39_INTERNAL_9f2b8939_4_k_cu_72aae321_28224cute7productE - _ZN39_INTERNAL_9f2b8939_4_k_cu_72aae321_28224cuda3std3__441_GLOBAL__N__9f2b8939_4_k_cu_72aae321_28226ignoreE)
_ZN39_INTERNAL_9f2b8939_4_k_cu_72aae321_28224cuda3std3__441_GLOBAL__N__9f2b8939_4_k_cu_72aae321_28226ignoreE:
	.zero		1
	.type		_ZN39_INTERNAL_9f2b8939_4_k_cu_72aae321_28224cute7productE,@object
	.size		_ZN39_INTERNAL_9f2b8939_4_k_cu_72aae321_28224cute7productE,(_ZN39_INTERNAL_9f2b8939_4_k_cu_72aae321_28224cuda3std3__45__cpo3endE - _ZN39_INTERNAL_9f2b8939_4_k_cu_72aae321_28224cute7productE)
_ZN39_INTERNAL_9f2b8939_4_k_cu_72aae321_28224cute7productE:
	.zero		1
	.type		_ZN39_INTERNAL_9f2b8939_4_k_cu_72aae321_28224cuda3std3__45__cpo3endE,@object
	.size		_ZN39_INTERNAL_9f2b8939_4_k_cu_72aae321_28224cuda3std3__45__cpo3endE,(_ZN39_INTERNAL_9f2b8939_4_k_cu_72aae321_28224cuda3std3__419piecewise_constructE - _ZN39_INTERNAL_9f2b8939_4_k_cu_72aae321_28224cuda3std3__45__cpo3endE)
_ZN39_INTERNAL_9f2b8939_4_k_cu_72aae321_28224cuda3std3__45__cpo3endE:
	.zero		1
	.type		_ZN39_INTERNAL_9f2b8939_4_k_cu_72aae321_28224cuda3std3__419piecewise_constructE,@object
	.size		_ZN39_INTERNAL_9f2b8939_4_k_cu_72aae321_28224cuda3std3__419piecewise_constructE,(_ZN39_INTERNAL_9f2b8939_4_k_cu_72aae321_28224cuda3std3__45__cpo4cendE - _ZN39_INTERNAL_9f2b8939_4_k_cu_72aae321_28224cuda3std3__419piecewise_constructE)
_ZN39_INTERNAL_9f2b8939_4_k_cu_72aae321_28224cuda3std3__419piecewise_constructE:
	.zero		1
	.type		_ZN39_INTERNAL_9f2b8939_4_k_cu_72aae321_28224cuda3std3__45__cpo4cendE,@object
	.size		_ZN39_INTERNAL_9f2b8939_4_k_cu_72aae321_28224cuda3std3__45__cpo4cendE,(_ZN39_INTERNAL_9f2b8939_4_k_cu_72aae321_28224cuda3std6ranges3__45__cpo4swapE - _ZN39_INTERNAL_9f2b8939_4_k_cu_72aae321_28224cuda3std3__45__cpo4cendE)
_ZN39_INTERNAL_9f2b8939_4_k_cu_72aae321_28224cuda3std3__45__cpo4cendE:
	.zero		1
	.type		_ZN39_INTERNAL_9f2b8939_4_k_cu_72aae321_28224cuda3std6ranges3__45__cpo4swapE,@object
	.size		_ZN39_INTERNAL_9f2b8939_4_k_cu_72aae321_28224cuda3std6ranges3__45__cpo4swapE,(.L_8 - _ZN39_INTERNAL_9f2b8939_4_k_cu_72aae321_28224cuda3std6ranges3__45__cpo4swapE)
_ZN39_INTERNAL_9f2b8939_4_k_cu_72aae321_28224cuda3std6ranges3__45__cpo4swapE:
	.zero		1
.L_8:


//--------------------- .nv.constant0._ZN7cutlass13device_kernelINS_4gemm6kernel13GemmUniversalIN4cute5tupleIJiiiiEEENS1_10collective13CollectiveMmaINS1_34MainloopSm90TmaGmmaWarpSpecializedILi3ENS5_IJNS4_1CILi1EEENSA_ILi2EEESB_EEENS1_32KernelTmaWarpSpecializedPingpongEEENS5_IJNSA_ILi64EEENSA_ILi256EEENSA_ILi128EEEEEENS_6half_tENS5_IJlSB_lEEESK_SL_NS4_8TiledMMAINS4_8MMA_AtomIJNS4_4SM904GMMA26MMA_64x256x16_F32F16F16_SSILNSP_5MajorE0ELSR_0ELNSP_7ScaleInE1ELSS_1EEEEEENS4_6LayoutINS5_IJSB_SB_SB_EEENS5_IJNSA_ILi0EEESX_SX_EEEEENS5_IJNS4_10UnderscoreES10_S10_EEEEENS4_23SM90_TMA_LOAD_MULTICASTENS4_14ComposedLayoutINS4_7SwizzleILi3ELi4ELi3EEENS4_18smem_ptr_flag_bitsILi16EEENSV_INS5_IJNSA_ILi8EEESG_EEENS5_IJSG_SB_EEEEEEEvNS4_8identityENS4_13SM90_TMA_LOADES1D_vS1E_EENS_8epilogue10collective6detail29Sm90TmaWarpSpecializedAdapterINS1I_15DefaultEpilogueISK_SL_SL_NS1H_6thread17LinearCombinationISK_Li1EffLNS1M_9ScaleType4KindE0ELNS_15FloatRoundStyleE2ESK_EENS1_15EpilogueDefaultEEEEEvvEEEEvNT_6ParamsE --------------------------
	.section	.nv.constant0._ZN7cutlass13device_kernelINS_4gemm6kernel13GemmUniversalIN4cute5tupleIJiiiiEEENS1_10collective13CollectiveMmaINS1_34MainloopSm90TmaGmmaWarpSpecializedILi3ENS5_IJNS4_1CILi1EEENSA_ILi2EEESB_EEENS1_32KernelTmaWarpSpecializedPingpongEEENS5_IJNSA_ILi64EEENSA_ILi256EEENSA_ILi128EEEEEENS_6half_tENS5_IJlSB_lEEESK_SL_NS4_8TiledMMAINS4_8MMA_AtomIJNS4_4SM904GMMA26MMA_64x256x16_F32F16F16_SSILNSP_5MajorE0ELSR_0ELNSP_7ScaleInE1ELSS_1EEEEEENS4_6LayoutINS5_IJSB_SB_SB_EEENS5_IJNSA_ILi0EEESX_SX_EEEEENS5_IJNS4_10UnderscoreES10_S10_EEEEENS4_23SM90_TMA_LOAD_MULTICASTENS4_14ComposedLayoutINS4_7SwizzleILi3ELi4ELi3EEENS4_18smem_ptr_flag_bitsILi16EEENSV_INS5_IJNSA_ILi8EEESG_EEENS5_IJSG_SB_EEEEEEEvNS4_8identityENS4_13SM90_TMA_LOADES1D_vS1E_EENS_8epilogue10collective6detail29Sm90TmaWarpSpecializedAdapterINS1I_15DefaultEpilogueISK_SL_SL_NS1H_6thread17LinearCombinationISK_Li1EffLNS1M_9ScaleType4KindE0ELNS_15FloatRoundStyleE2ESK_EENS1_15EpilogueDefaultEEEEEvvEEEEvNT_6ParamsE,"a",@progbits
	.sectionflags	@""
	.align	4
.nv.constant0._ZN7cutlass13device_kernelINS_4gemm6kernel13GemmUniversalIN4cute5tupleIJiiiiEEENS1_10collective13CollectiveMmaINS1_34MainloopSm90TmaGmmaWarpSpecializedILi3ENS5_IJNS4_1CILi1EEENSA_ILi2EEESB_EEENS1_32KernelTmaWarpSpecializedPingpongEEENS5_IJNSA_ILi64EEENSA_ILi256EEENSA_ILi128EEEEEENS_6half_tENS5_IJlSB_lEEESK_SL_NS4_8TiledMMAINS4_8MMA_AtomIJNS4_4SM904GMMA26MMA_64x256x16_F32F16F16_SSILNSP_5MajorE0ELSR_0ELNSP_7ScaleInE1ELSS_1EEEEEENS4_6LayoutINS5_IJSB_SB_SB_EEENS5_IJNSA_ILi0EEESX_SX_EEEEENS5_IJNS4_10UnderscoreES10_S10_EEEEENS4_23SM90_TMA_LOAD_MULTICASTENS4_14ComposedLayoutINS4_7SwizzleILi3ELi4ELi3EEENS4_18smem_ptr_flag_bitsILi16EEENSV_INS5_IJNSA_ILi8EEESG_EEENS5_IJSG_SB_EEEEEEEvNS4_8identityENS4_13SM90_TMA_LOADES1D_vS1E_EENS_8epilogue10collective6detail29Sm90TmaWarpSpecializedAdapterINS1I_15DefaultEpilogueISK_SL_SL_NS1H_6thread17LinearCombinationISK_Li1EffLNS1M_9ScaleType4KindE0ELNS_15FloatRoundStyleE2ESK_EENS1_15EpilogueDefaultEEEEEvvEEEEvNT_6ParamsE:
	.zero		1664


//--------------------- SYMBOLS --------------------------

	.type		.nv.reservedSmem.offset0,@object
	.size		.nv.reservedSmem.offset0,0x4
	.type		__assertfail,@function
